	.target	sm_90a

	.elftype	@"ET_EXEC"


//--------------------- .note.nv.tkinfo           --------------------------
	.section	.note.nv.tkinfo,"",@"SHT_NOTE"
	.sectionflags	@"SHF_NOTE_NV_TKINFO"
	.tkinfo
        /*0018*/ 	.word	0x00000002
        /*0030*/ 	.string	""
        /*0030*/ 	.string	"ptxas"
        /*0030*/ 	.string	"Cuda compilation tools, release 13.0, V13.0.88"
        /*0030*/ 	.string	"Build cuda_13.0.r13.0/compiler.36424714_0"
        /*0030*/ 	.string	"-arch sm_90a -m 64 "



//--------------------- .note.nv.cuinfo           --------------------------
	.section	.note.nv.cuinfo,"",@"SHT_NOTE"
	.sectionflags	@"SHF_NOTE_NV_CUINFO"
        /*0018*/ 	.short	0x0002
        /*001a*/ 	.short	0x005a
        /*001c*/ 	.short	0x0082
	.zero		2


//--------------------- .nv.info                  --------------------------
	.section	.nv.info,"",@"SHT_CUDA_INFO"
	.align	4


	//----- nvinfo : EIATTR_REGCOUNT
	.align		4
        /*0000*/ 	.byte	0x04, 0x2f
        /*0002*/ 	.short	(.L_15 - .L_14)
	.align		4
.L_14:
        /*0004*/ 	.word	index@(_ZN7cutlass13device_kernelINS_4gemm6kernel13GemmUniversalIN4cute5tupleIJiiiiEEENS1_10collective13CollectiveMmaINS1_34MainloopSm90TmaGmmaWarpSpecializedILi4ENS5_IJNS4_1CILi2EEENSA_ILi1EEESC_EEENS1_35KernelTmaWarpSpecializedCooperativeEEENS5_IJNSA_ILi128EEENSA_ILi240EEESG_EEEaNS5_IJlSC_lEEEaSJ_NS4_8TiledMMAINS4_8MMA_AtomIJNS4_4SM904GMMA26MMA_64x16x32_S32S8S8_SS_TNEEEENS4_6LayoutISD_NS5_IJSC_NSA_ILi0EEESR_EEEEENS5_IJNS4_10UnderscoreESU_SU_EEEEENS4_13SM90_TMA_LOADENS4_14ComposedLayoutINS4_7SwizzleILi3ELi4ELi3EEENS4_18smem_ptr_flag_bitsILi8EEENSQ_INS5_IJNSA_ILi8EEESG_EEENS5_IJSG_SC_EEEEEEEvNS4_8identityENS4_23SM90_TMA_LOAD_MULTICASTES17_vS18_EENS_8epilogue10collective6detail29Sm90TmaWarpSpecializedAdapterINS1C_15DefaultEpilogueIaSJ_SJ_NS1B_6thread17LinearCombinationIaLi1EiiLNS1G_9ScaleType4KindE0ELNS_15FloatRoundStyleE2EaEENS1_15EpilogueDefaultEEEEEvvEEEEvNT_6ParamsE)
        /*0008*/ 	.word	0x000000a8


	//----- nvinfo : EIATTR_FRAME_SIZE
	.align		4
.L_15:
        /*000c*/ 	.byte	0x04, 0x11
        /*000e*/ 	.short	(.L_17 - .L_16)
	.align		4
.L_16:
        /*0010*/ 	.word	index@(_ZN7cutlass13device_kernelINS_4gemm6kernel13GemmUniversalIN4cute5tupleIJiiiiEEENS1_10collective13CollectiveMmaINS1_34MainloopSm90TmaGmmaWarpSpecializedILi4ENS5_IJNS4_1CILi2EEENSA_ILi1EEESC_EEENS1_35KernelTmaWarpSpecializedCooperativeEEENS5_IJNSA_ILi128EEENSA_ILi240EEESG_EEEaNS5_IJlSC_lEEEaSJ_NS4_8TiledMMAINS4_8MMA_AtomIJNS4_4SM904GMMA26MMA_64x16x32_S32S8S8_SS_TNEEEENS4_6LayoutISD_NS5_IJSC_NSA_ILi0EEESR_EEEEENS5_IJNS4_10UnderscoreESU_SU_EEEEENS4_13SM90_TMA_LOADENS4_14ComposedLayoutINS4_7SwizzleILi3ELi4ELi3EEENS4_18smem_ptr_flag_bitsILi8EEENSQ_INS5_IJNSA_ILi8EEESG_EEENS5_IJSG_SC_EEEEEEEvNS4_8identityENS4_23SM90_TMA_LOAD_MULTICASTES17_vS18_EENS_8epilogue10collective6detail29Sm90TmaWarpSpecializedAdapterINS1C_15DefaultEpilogueIaSJ_SJ_NS1B_6thread17LinearCombinationIaLi1EiiLNS1G_9ScaleType4KindE0ELNS_15FloatRoundStyleE2EaEENS1_15EpilogueDefaultEEEEEvvEEEEvNT_6ParamsE)
        /*0014*/ 	.word	0x00000000


	//----- nvinfo : EIATTR_MIN_STACK_SIZE
	.align		4
.L_17:
        /*0018*/ 	.byte	0x04, 0x12
        /*001a*/ 	.short	(.L_19 - .L_18)
	.align		4
.L_18:
        /*001c*/ 	.word	index@(_ZN7cutlass13device_kernelINS_4gemm6kernel13GemmUniversalIN4cute5tupleIJiiiiEEENS1_10collective13CollectiveMmaINS1_34MainloopSm90TmaGmmaWarpSpecializedILi4ENS5_IJNS4_1CILi2EEENSA_ILi1EEESC_EEENS1_35KernelTmaWarpSpecializedCooperativeEEENS5_IJNSA_ILi128EEENSA_ILi240EEESG_EEEaNS5_IJlSC_lEEEaSJ_NS4_8TiledMMAINS4_8MMA_AtomIJNS4_4SM904GMMA26MMA_64x16x32_S32S8S8_SS_TNEEEENS4_6LayoutISD_NS5_IJSC_NSA_ILi0EEESR_EEEEENS5_IJNS4_10UnderscoreESU_SU_EEEEENS4_13SM90_TMA_LOADENS4_14ComposedLayoutINS4_7SwizzleILi3ELi4ELi3EEENS4_18smem_ptr_flag_bitsILi8EEENSQ_INS5_IJNSA_ILi8EEESG_EEENS5_IJSG_SC_EEEEEEEvNS4_8identityENS4_23SM90_TMA_LOAD_MULTICASTES17_vS18_EENS_8epilogue10collective6detail29Sm90TmaWarpSpecializedAdapterINS1C_15DefaultEpilogueIaSJ_SJ_NS1B_6thread17LinearCombinationIaLi1EiiLNS1G_9ScaleType4KindE0ELNS_15FloatRoundStyleE2EaEENS1_15EpilogueDefaultEEEEEvvEEEEvNT_6ParamsE)
        /*0020*/ 	.word	0x00000000
.L_19:


//--------------------- .nv.compat                --------------------------
	.section	.nv.compat,"",@"SHT_CUDA_COMPAT_INFO"
	.align	4
        /*0000*/ 	.byte	0x02, 0x09, 0x01, 0x00, 0x02, 0x02, 0x04, 0x00, 0x02, 0x05, 0x05, 0x00, 0x03, 0x07, 0x01, 0x01
        /*0010*/ 	.byte	0x02, 0x03, 0x01, 0x00, 0x02, 0x06, 0x01, 0x00, 0x04, 0x0b, 0x08, 0x00, 0x00, 0x00, 0x00, 0x00
        /*0020*/ 	.byte	0x00, 0x00, 0x00, 0x00


//--------------------- .nv.info._ZN7cutlass13device_kernelINS_4gemm6kernel13GemmUniversalIN4cute5tupleIJiiiiEEENS1_10collective13CollectiveMmaINS1_34MainloopSm90TmaGmmaWarpSpecializedILi4ENS5_IJNS4_1CILi2EEENSA_ILi1EEESC_EEENS1_35KernelTmaWarpSpecializedCooperativeEEENS5_IJNSA_ILi128EEENSA_ILi240EEESG_EEEaNS5_IJlSC_lEEEaSJ_NS4_8TiledMMAINS4_8MMA_AtomIJNS4_4SM904GMMA26MMA_64x16x32_S32S8S8_SS_TNEEEENS4_6LayoutISD_NS5_IJSC_NSA_ILi0EEESR_EEEEENS5_IJNS4_10UnderscoreESU_SU_EEEEENS4_13SM90_TMA_LOADENS4_14ComposedLayoutINS4_7SwizzleILi3ELi4ELi3EEENS4_18smem_ptr_flag_bitsILi8EEENSQ_INS5_IJNSA_ILi8EEESG_EEENS5_IJSG_SC_EEEEEEEvNS4_8identityENS4_23SM90_TMA_LOAD_MULTICASTES17_vS18_EENS_8epilogue10collective6detail29Sm90TmaWarpSpecializedAdapterINS1C_15DefaultEpilogueIaSJ_SJ_NS1B_6thread17LinearCombinationIaLi1EiiLNS1G_9ScaleType4KindE0ELNS_15FloatRoundStyleE2EaEENS1_15EpilogueDefaultEEEEEvvEEEEvNT_6ParamsE --------------------------
	.section	.nv.info._ZN7cutlass13device_kernelINS_4gemm6kernel13GemmUniversalIN4cute5tupleIJiiiiEEENS1_10collective13CollectiveMmaINS1_34MainloopSm90TmaGmmaWarpSpecializedILi4ENS5_IJNS4_1CILi2EEENSA_ILi1EEESC_EEENS1_35KernelTmaWarpSpecializedCooperativeEEENS5_IJNSA_ILi128EEENSA_ILi240EEESG_EEEaNS5_IJlSC_lEEEaSJ_NS4_8TiledMMAINS4_8MMA_AtomIJNS4_4SM904GMMA26MMA_64x16x32_S32S8S8_SS_TNEEEENS4_6LayoutISD_NS5_IJSC_NSA_ILi0EEESR_EEEEENS5_IJNS4_10UnderscoreESU_SU_EEEEENS4_13SM90_TMA_LOADENS4_14ComposedLayoutINS4_7SwizzleILi3ELi4ELi3EEENS4_18smem_ptr_flag_bitsILi8EEENSQ_INS5_IJNSA_ILi8EEESG_EEENS5_IJSG_SC_EEEEEEEvNS4_8identityENS4_23SM90_TMA_LOAD_MULTICASTES17_vS18_EENS_8epilogue10collective6detail29Sm90TmaWarpSpecializedAdapterINS1C_15DefaultEpilogueIaSJ_SJ_NS1B_6thread17LinearCombinationIaLi1EiiLNS1G_9ScaleType4KindE0ELNS_15FloatRoundStyleE2EaEENS1_15EpilogueDefaultEEEEEvvEEEEvNT_6ParamsE,"",@"SHT_CUDA_INFO"
	.sectionflags	@""
	.align	4


	//----- nvinfo : EIATTR_CUDA_API_VERSION
	.align		4
        /*0000*/ 	.byte	0x04, 0x37
        /*0002*/ 	.short	(.L_21 - .L_20)
.L_20:
        /*0004*/ 	.word	0x00000082


	//----- nvinfo : EIATTR_KPARAM_INFO
	.align		4
.L_21:
        /*0008*/ 	.byte	0x04, 0x17
        /*000a*/ 	.short	(.L_23 - .L_22)
.L_22:
        /*000c*/ 	.word	0x00000000
        /*0010*/ 	.short	0x0000
        /*0012*/ 	.short	0x0070
        /*0014*/ 	.byte	0x00, 0xf0, 0x01, 0x10


	//----- nvinfo : EIATTR_SPARSE_MMA_MASK
	.align		4
.L_23:
        /*0018*/ 	.byte	0x03, 0x50
        /*001a*/ 	.short	0x0000


	//----- nvinfo : EIATTR_MAXREG_COUNT
	.align		4
        /*001c*/ 	.byte	0x03, 0x1b
        /*001e*/ 	.short	0x00a8


	//----- nvinfo : EIATTR_NUM_BARRIERS
	.align		4
        /*0020*/ 	.byte	0x02, 0x4c
        /*0022*/ 	.byte	0x01
	.zero		1


	//----- nvinfo : EIATTR_EXTERNS
	.align		4
        /*0024*/ 	.byte	0x04, 0x0f
        /*0026*/ 	.short	(.L_25 - .L_24)


	//   ....[0]....
	.align		4
.L_24:
        /*0028*/ 	.word	index@(__assertfail)


	//----- nvinfo : EIATTR_MERCURY_ISA_VERSION
	.align		4
.L_25:
        /*002c*/ 	.byte	0x03, 0x5f
        /*002e*/ 	.short	0x0101


	//----- nvinfo : EIATTR_INT_WARP_WIDE_INSTR_OFFSETS
	.align		4
        /*0030*/ 	.byte	0x04, 0x31
        /*0032*/ 	.short	(.L_27 - .L_26)


	//   ....[0]....
.L_26:
        /*0034*/ 	.word	0x00000480


	//   ....[1]....
        /*0038*/ 	.word	0x000004b0


	//   ....[2]....
        /*003c*/ 	.word	0x00000670


	//   ....[3]....
        /*0040*/ 	.word	0x00004be0


	//----- nvinfo : EIATTR_COOP_GROUP_MASK_REGIDS
	.align		4
.L_27:
        /*0044*/ 	.byte	0x04, 0x29
        /*0046*/ 	.short	(.L_29 - .L_28)


	//   ....[0]....
.L_28:
        /*0048*/ 	.word	0xffffffff


	//   ....[1]....
        /*004c*/ 	.word	0xffffffff


	//   ....[2]....
        /*0050*/ 	.word	0xffffffff


	//   ....[3]....
        /*0054*/ 	.word	0xffffffff


	//   ....[4]....
        /*0058*/ 	.word	0xffffffff


	//   ....[5]....
        /*005c*/ 	.word	0xffffffff


	//----- nvinfo : EIATTR_COOP_GROUP_INSTR_OFFSETS
	.align		4
.L_29:
        /*0060*/ 	.byte	0x04, 0x28
        /*0062*/ 	.short	(.L_31 - .L_30)


	//   ....[0]....
.L_30:
        /*0064*/ 	.word	0x00000060


	//   ....[1]....
        /*0068*/ 	.word	0x00000070


	//   ....[2]....
        /*006c*/ 	.word	0x00000130


	//   ....[3]....
        /*0070*/ 	.word	0x000002d0


	//   ....[4]....
        /*0074*/ 	.word	0x000007f0


	//   ....[5]....
        /*0078*/ 	.word	0x00001220


	//----- nvinfo : EIATTR_REG_RECONFIG
	.align		4
.L_31:
        /*007c*/ 	.byte	0x01, 0x54
	.zero		2


	//----- nvinfo : EIATTR_SYSCALL_OFFSETS
	.align		4
        /*0080*/ 	.byte	0x04, 0x46
        /*0082*/ 	.short	(.L_33 - .L_32)


	//   ....[0]....
.L_32:
        /*0084*/ 	.word	0x000013e0


	//----- nvinfo : EIATTR_MBARRIER_INSTR_OFFSETS
	.align		4
.L_33:
        /*0088*/ 	.byte	0x04, 0x39
        /*008a*/ 	.short	(.L_35 - .L_34)


	//   ....[0]....
.L_34:
        /*008c*/ 	.word	0x00000230
        /*0090*/ 	.word	0x000000ff
        /*0094*/ 	.word	0x00000000
        /*0098*/ 	.short	0x0100
        /*009a*/ 	.byte	0x08
	.zero		1


	//   ....[1]....
        /*009c*/ 	.word	0x00000240
        /*00a0*/ 	.word	0x000000ff
        /*00a4*/ 	.word	0x00000020
        /*00a8*/ 	.short	0x0100
        /*00aa*/ 	.byte	0x08
	.zero		1


	//   ....[2]....
        /*00ac*/ 	.word	0x00000250
        /*00b0*/ 	.word	0x000000ff
        /*00b4*/ 	.word	0x00000008
        /*00b8*/ 	.short	0x0100
        /*00ba*/ 	.byte	0x08
	.zero		1


	//   ....[3]....
        /*00bc*/ 	.word	0x00000260
        /*00c0*/ 	.word	0x000000ff
        /*00c4*/ 	.word	0x00000028
        /*00c8*/ 	.short	0x0100
        /*00ca*/ 	.byte	0x08
	.zero		1


	//   ....[4]....
        /*00cc*/ 	.word	0x00000270
        /*00d0*/ 	.word	0x000000ff
        /*00d4*/ 	.word	0x00000010
        /*00d8*/ 	.short	0x0100
        /*00da*/ 	.byte	0x08
	.zero		1


	//   ....[5]....
        /*00dc*/ 	.word	0x00000280
        /*00e0*/ 	.word	0x000000ff
        /*00e4*/ 	.word	0x00000030
        /*00e8*/ 	.short	0x0100
        /*00ea*/ 	.byte	0x08
	.zero		1


	//   ....[6]....
        /*00ec*/ 	.word	0x00000290
        /*00f0*/ 	.word	0x000000ff
        /*00f4*/ 	.word	0x00000018
        /*00f8*/ 	.short	0x0100
        /*00fa*/ 	.byte	0x08
	.zero		1


	//   ....[7]....
        /*00fc*/ 	.word	0x000002a0
        /*0100*/ 	.word	0x000000ff
        /*0104*/ 	.word	0x00000038
        /*0108*/ 	.short	0x0100
        /*010a*/ 	.byte	0x08
	.zero		1


	//   ....[8]....
        /*010c*/ 	.word	0x000006f0
        /*0110*/ 	.word	0x000000ff
        /*0114*/ 	.word	0x00000050
        /*0118*/ 	.short	0x0100
        /*011a*/ 	.byte	0x06
	.zero		1


	//   ....[9]....
        /*011c*/ 	.word	0x00000780
        /*0120*/ 	.word	0x000000ff
        /*0124*/ 	.word	0x00000058
        /*0128*/ 	.short	0x0100
        /*012a*/ 	.byte	0x06
	.zero		1


	//   ....[10]....
        /*012c*/ 	.word	0x000014b0
        /*0130*/ 	.word	0x00000003
        /*0134*/ 	.word	0x00000000
        /*0138*/ 	.short	0x010a
        /*013a*/ 	.byte	0x3f
	.zero		1


	//   ....[11]....
        /*013c*/ 	.word	0x000014f0
        /*0140*/ 	.word	0x00000003
        /*0144*/ 	.word	0x00000000
        /*0148*/ 	.short	0x010a
        /*014a*/ 	.byte	0x3f
	.zero		1


	//   ....[12]....
        /*014c*/ 	.word	0x000030f0
        /*0150*/ 	.word	0x00000005
        /*0154*/ 	.word	0x00000000
        /*0158*/ 	.short	0x010a
        /*015a*/ 	.byte	0x3f
	.zero		1


	//   ....[13]....
        /*015c*/ 	.word	0x00003130
        /*0160*/ 	.word	0x00000005
        /*0164*/ 	.word	0x00000000
        /*0168*/ 	.short	0x010a
        /*016a*/ 	.byte	0x3f
	.zero		1


	//   ....[14]....
        /*016c*/ 	.word	0x00004a80
        /*0170*/ 	.word	0x00000004
        /*0174*/ 	.word	0x00000000
        /*0178*/ 	.short	0x0101
        /*017a*/ 	.byte	0x3f
	.zero		1


	//   ....[15]....
        /*017c*/ 	.word	0x00004c60
        /*0180*/ 	.word	0x00000000
        /*0184*/ 	.word	0x00000000
        /*0188*/ 	.short	0x0101
        /*018a*/ 	.byte	0x3f
	.zero		1


	//   ....[16]....
        /*018c*/ 	.word	0x0000c2a0
        /*0190*/ 	.word	0x00000014
        /*0194*/ 	.word	0x00000020
        /*0198*/ 	.short	0x010a
        /*019a*/ 	.byte	0x3f
	.zero		1


	//   ....[17]....
        /*019c*/ 	.word	0x0000c660
        /*01a0*/ 	.word	0x00000005
        /*01a4*/ 	.word	0x00000058
        /*01a8*/ 	.short	0x0101
        /*01aa*/ 	.byte	0x3f
	.zero		1


	//   ....[18]....
        /*01ac*/ 	.word	0x0000cd80
        /*01b0*/ 	.word	0x00000007
        /*01b4*/ 	.word	0x00000000
        /*01b8*/ 	.short	0x010a
        /*01ba*/ 	.byte	0x3f
	.zero		1


	//   ....[19]....
        /*01bc*/ 	.word	0x0000ce00
        /*01c0*/ 	.word	0x00000008
        /*01c4*/ 	.word	0x00000000
        /*01c8*/ 	.short	0x010a
        /*01ca*/ 	.byte	0x3f
	.zero		1


	//   ....[20]....
        /*01cc*/ 	.word	0x0000ce90
        /*01d0*/ 	.word	0x0000000b
        /*01d4*/ 	.word	0x00000000
        /*01d8*/ 	.short	0x010a
        /*01da*/ 	.byte	0x3f
	.zero		1


	//   ....[21]....
        /*01dc*/ 	.word	0x0000cf20
        /*01e0*/ 	.word	0x00000003
        /*01e4*/ 	.word	0x00000000
        /*01e8*/ 	.short	0x010a
        /*01ea*/ 	.byte	0x3f
	.zero		1


	//   ....[22]....
        /*01ec*/ 	.word	0x0000cf80
        /*01f0*/ 	.word	0x00000003
        /*01f4*/ 	.word	0x00000000
        /*01f8*/ 	.short	0x010a
        /*01fa*/ 	.byte	0x3f
	.zero		1


	//   ....[23]....
        /*01fc*/ 	.word	0x0000cfd0
        /*0200*/ 	.word	0x00000005
        /*0204*/ 	.word	0x00000000
        /*0208*/ 	.short	0x010a
        /*020a*/ 	.byte	0x3f
	.zero		1


	//   ....[24]....
        /*020c*/ 	.word	0x0000d0a0
        /*0210*/ 	.word	0x00000014
        /*0214*/ 	.word	0x00000020
        /*0218*/ 	.short	0x010a
        /*021a*/ 	.byte	0x3f
	.zero		1


	//   ....[25]....
        /*021c*/ 	.word	0x0000d170
        /*0220*/ 	.word	0x00000007
        /*0224*/ 	.word	0x00000000
        /*0228*/ 	.short	0x010a
        /*022a*/ 	.byte	0x3f
	.zero		1


	//   ....[26]....
        /*022c*/ 	.word	0x0000d1c0
        /*0230*/ 	.word	0x00000008
        /*0234*/ 	.word	0x00000000
        /*0238*/ 	.short	0x010a
        /*023a*/ 	.byte	0x3f
	.zero		1


	//   ....[27]....
        /*023c*/ 	.word	0x0000d210
        /*0240*/ 	.word	0x0000000b
        /*0244*/ 	.word	0x00000000
        /*0248*/ 	.short	0x010a
        /*024a*/ 	.byte	0x3f
	.zero		1


	//----- nvinfo : EIATTR_NUM_MBARRIERS
	.align		4
.L_35:
        /*024c*/ 	.byte	0x03, 0x38
        /*024e*/ 	.short	0x000a


	//----- nvinfo : EIATTR_EXIT_INSTR_OFFSETS
	.align		4
        /*0250*/ 	.byte	0x04, 0x1c
        /*0252*/ 	.short	(.L_37 - .L_36)


	//   ....[0]....
.L_36:
        /*0254*/ 	.word	0x00000950


	//   ....[1]....
        /*0258*/ 	.word	0x00001160


	//   ....[2]....
        /*025c*/ 	.word	0x0000b9b0


	//   ....[3]....
        /*0260*/ 	.word	0x0000bf10


	//   ....[4]....
        /*0264*/ 	.word	0x0000cf70


	//----- nvinfo : EIATTR_MAX_THREADS
	.align		4
.L_37:
        /*0268*/ 	.byte	0x04, 0x05
        /*026a*/ 	.short	(.L_39 - .L_38)
.L_38:
        /*026c*/ 	.word	0x00000180
        /*0270*/ 	.word	0x00000001
        /*0274*/ 	.word	0x00000001


	//----- nvinfo : EIATTR_CRS_STACK_SIZE
	.align		4
.L_39:
        /*0278*/ 	.byte	0x04, 0x1e
        /*027a*/ 	.short	(.L_41 - .L_40)
.L_40:
        /*027c*/ 	.word	0x00000000


	//----- nvinfo : EIATTR_CBANK_PARAM_SIZE
	.align		4
.L_41:
        /*0280*/ 	.byte	0x03, 0x19
        /*0282*/ 	.short	0x0470


	//----- nvinfo : EIATTR_PARAM_CBANK
	.align		4
        /*0284*/ 	.byte	0x04, 0x0a
        /*0286*/ 	.short	(.L_43 - .L_42)
	.align		4
.L_42:
        /*0288*/ 	.word	index@(.nv.constant0._ZN7cutlass13device_kernelINS_4gemm6kernel13GemmUniversalIN4cute5tupleIJiiiiEEENS1_10collective13CollectiveMmaINS1_34MainloopSm90TmaGmmaWarpSpecializedILi4ENS5_IJNS4_1CILi2EEENSA_ILi1EEESC_EEENS1_35KernelTmaWarpSpecializedCooperativeEEENS5_IJNSA_ILi128EEENSA_ILi240EEESG_EEEaNS5_IJlSC_lEEEaSJ_NS4_8TiledMMAINS4_8MMA_AtomIJNS4_4SM904GMMA26MMA_64x16x32_S32S8S8_SS_TNEEEENS4_6LayoutISD_NS5_IJSC_NSA_ILi0EEESR_EEEEENS5_IJNS4_10UnderscoreESU_SU_EEEEENS4_13SM90_TMA_LOADENS4_14ComposedLayoutINS4_7SwizzleILi3ELi4ELi3EEENS4_18smem_ptr_flag_bitsILi8EEENSQ_INS5_IJNSA_ILi8EEESG_EEENS5_IJSG_SC_EEEEEEEvNS4_8identityENS4_23SM90_TMA_LOAD_MULTICASTES17_vS18_EENS_8epilogue10collective6detail29Sm90TmaWarpSpecializedAdapterINS1C_15DefaultEpilogueIaSJ_SJ_NS1B_6thread17LinearCombinationIaLi1EiiLNS1G_9ScaleType4KindE0ELNS_15FloatRoundStyleE2EaEENS1_15EpilogueDefaultEEEEEvvEEEEvNT_6ParamsE)
        /*028c*/ 	.short	0x0210
        /*028e*/ 	.short	0x0470


	//----- nvinfo : EIATTR_SW_WAR
	.align		4
.L_43:
        /*0290*/ 	.byte	0x04, 0x36
        /*0292*/ 	.short	(.L_45 - .L_44)
.L_44:
        /*0294*/ 	.word	0x00000008
.L_45:


//--------------------- .nv.callgraph             --------------------------
	.section	.nv.callgraph,"",@"SHT_CUDA_CALLGRAPH"
	.align	4
	.sectionentsize	8
	.align		4
        /*0000*/ 	.word	0x00000000
	.align		4
        /*0004*/ 	.word	0xffffffff
	.align		4
        /*0008*/ 	.word	index@(_ZN7cutlass13device_kernelINS_4gemm6kernel13GemmUniversalIN4cute5tupleIJiiiiEEENS1_10collective13CollectiveMmaINS1_34MainloopSm90TmaGmmaWarpSpecializedILi4ENS5_IJNS4_1CILi2EEENSA_ILi1EEESC_EEENS1_35KernelTmaWarpSpecializedCooperativeEEENS5_IJNSA_ILi128EEENSA_ILi240EEESG_EEEaNS5_IJlSC_lEEEaSJ_NS4_8TiledMMAINS4_8MMA_AtomIJNS4_4SM904GMMA26MMA_64x16x32_S32S8S8_SS_TNEEEENS4_6LayoutISD_NS5_IJSC_NSA_ILi0EEESR_EEEEENS5_IJNS4_10UnderscoreESU_SU_EEEEENS4_13SM90_TMA_LOADENS4_14ComposedLayoutINS4_7SwizzleILi3ELi4ELi3EEENS4_18smem_ptr_flag_bitsILi8EEENSQ_INS5_IJNSA_ILi8EEESG_EEENS5_IJSG_SC_EEEEEEEvNS4_8identityENS4_23SM90_TMA_LOAD_MULTICASTES17_vS18_EENS_8epilogue10collective6detail29Sm90TmaWarpSpecializedAdapterINS1C_15DefaultEpilogueIaSJ_SJ_NS1B_6thread17LinearCombinationIaLi1EiiLNS1G_9ScaleType4KindE0ELNS_15FloatRoundStyleE2EaEENS1_15EpilogueDefaultEEEEEvvEEEEvNT_6ParamsE)
	.align		4
        /*000c*/ 	.word	index@(__assertfail)
	.align		4
        /*0010*/ 	.word	0x00000000
	.align		4
        /*0014*/ 	.word	0xfffffffe
	.align		4
        /*0018*/ 	.word	0x00000000
	.align		4
        /*001c*/ 	.word	0xfffffffd
	.align		4
        /*0020*/ 	.word	0x00000000
	.align		4
        /*0024*/ 	.word	0xfffffffc


//--------------------- .nv.constant4             --------------------------
	.section	.nv.constant4,"a",@progbits
	.align	8
	.align		8
.nv.constant4:
        /*0000*/ 	.dword	__assertfail
	.align		8
        /*0008*/ 	.dword	__unnamed_1
	.align		8
        /*0010*/ 	.dword	_ZN39_INTERNAL_1d836f59_4_k_cu_a9c70ab1_37944cuda3std3__45__cpo5beginE
	.align		8
        /*0018*/ 	.dword	_ZN39_INTERNAL_1d836f59_4_k_cu_a9c70ab1_37944cuda3std3__45__cpo3endE
	.align		8
        /*0020*/ 	.dword	_ZN39_INTERNAL_1d836f59_4_k_cu_a9c70ab1_37944cuda3std3__45__cpo6cbeginE
	.align		8
        /*0028*/ 	.dword	_ZN39_INTERNAL_1d836f59_4_k_cu_a9c70ab1_37944cuda3std3__45__cpo4cendE
	.align		8
        /*0030*/ 	.dword	_ZN39_INTERNAL_1d836f59_4_k_cu_a9c70ab1_37944cuda3std3__441_GLOBAL__N__1d836f59_4_k_cu_a9c70ab1_37946ignoreE
	.align		8
        /*0038*/ 	.dword	_ZN39_INTERNAL_1d836f59_4_k_cu_a9c70ab1_37944cuda3std3__419piecewise_constructE
	.align		8
        /*0040*/ 	.dword	_ZN39_INTERNAL_1d836f59_4_k_cu_a9c70ab1_37944cuda3std3__48in_placeE
	.align		8
        /*0048*/ 	.dword	_ZN39_INTERNAL_1d836f59_4_k_cu_a9c70ab1_37944cuda3std6ranges3__45__cpo4swapE
	.align		8
        /*0050*/ 	.dword	_ZN39_INTERNAL_1d836f59_4_k_cu_a9c70ab1_37944cuda3std6ranges3__45__cpo9iter_moveE
	.align		8
        /*0058*/ 	.dword	_ZN39_INTERNAL_1d836f59_4_k_cu_a9c70ab1_37944cute7productE
	.align		8
        /*0060*/ 	.dword	_ZN39_INTERNAL_1d836f59_4_k_cu_a9c70ab1_37944cute1_E
	.align		8
        /*0068*/ 	.dword	$str$22
	.align		8
        /*0070*/ 	.dword	$str$23


//--------------------- .text._ZN7cutlass13device_kernelINS_4gemm6kernel13GemmUniversalIN4cute5tupleIJiiiiEEENS1_10collective13CollectiveMmaINS1_34MainloopSm90TmaGmmaWarpSpecializedILi4ENS5_IJNS4_1CILi2EEENSA_ILi1EEESC_EEENS1_35KernelTmaWarpSpecializedCooperativeEEENS5_IJNSA_ILi128EEENSA_ILi240EEESG_EEEaNS5_IJlSC_lEEEaSJ_NS4_8TiledMMAINS4_8MMA_AtomIJNS4_4SM904GMMA26MMA_64x16x32_S32S8S8_SS_TNEEEENS4_6LayoutISD_NS5_IJSC_NSA_ILi0EEESR_EEEEENS5_IJNS4_10UnderscoreESU_SU_EEEEENS4_13SM90_TMA_LOADENS4_14ComposedLayoutINS4_7SwizzleILi3ELi4ELi3EEENS4_18smem_ptr_flag_bitsILi8EEENSQ_INS5_IJNSA_ILi8EEESG_EEENS5_IJSG_SC_EEEEEEEvNS4_8identityENS4_23SM90_TMA_LOAD_MULTICASTES17_vS18_EENS_8epilogue10collective6detail29Sm90TmaWarpSpecializedAdapterINS1C_15DefaultEpilogueIaSJ_SJ_NS1B_6thread17LinearCombinationIaLi1EiiLNS1G_9ScaleType4KindE0ELNS_15FloatRoundStyleE2EaEENS1_15EpilogueDefaultEEEEEvvEEEEvNT_6ParamsE --------------------------
	.section	.text._ZN7cutlass13device_kernelINS_4gemm6kernel13GemmUniversalIN4cute5tupleIJiiiiEEENS1_10collective13CollectiveMmaINS1_34MainloopSm90TmaGmmaWarpSpecializedILi4ENS5_IJNS4_1CILi2EEENSA_ILi1EEESC_EEENS1_35KernelTmaWarpSpecializedCooperativeEEENS5_IJNSA_ILi128EEENSA_ILi240EEESG_EEEaNS5_IJlSC_lEEEaSJ_NS4_8TiledMMAINS4_8MMA_AtomIJNS4_4SM904GMMA26MMA_64x16x32_S32S8S8_SS_TNEEEENS4_6LayoutISD_NS5_IJSC_NSA_ILi0EEESR_EEEEENS5_IJNS4_10UnderscoreESU_SU_EEEEENS4_13SM90_TMA_LOADENS4_14ComposedLayoutINS4_7SwizzleILi3ELi4ELi3EEENS4_18smem_ptr_flag_bitsILi8EEENSQ_INS5_IJNSA_ILi8EEESG_EEENS5_IJSG_SC_EEEEEEEvNS4_8identityENS4_23SM90_TMA_LOAD_MULTICASTES17_vS18_EENS_8epilogue10collective6detail29Sm90TmaWarpSpecializedAdapterINS1C_15DefaultEpilogueIaSJ_SJ_NS1B_6thread17LinearCombinationIaLi1EiiLNS1G_9ScaleType4KindE0ELNS_15FloatRoundStyleE2EaEENS1_15EpilogueDefaultEEEEEvvEEEEvNT_6ParamsE,"ax",@progbits
	.align	128
.text._ZN7cutlass13device_kernelINS_4gemm6kernel13GemmUniversalIN4cute5tupleIJiiiiEEENS1_10collective13CollectiveMmaINS1_34MainloopSm90TmaGmmaWarpSpecializedILi4ENS5_IJNS4_1CILi2EEENSA_ILi1EEESC_EEENS1_35KernelTmaWarpSpecializedCooperativeEEENS5_IJNSA_ILi128EEENSA_ILi240EEESG_EEEaNS5_IJlSC_lEEEaSJ_NS4_8TiledMMAINS4_8MMA_AtomIJNS4_4SM904GMMA26MMA_64x16x32_S32S8S8_SS_TNEEEENS4_6LayoutISD_NS5_IJSC_NSA_ILi0EEESR_EEEEENS5_IJNS4_10UnderscoreESU_SU_EEEEENS4_13SM90_TMA_LOADENS4_14ComposedLayoutINS4_7SwizzleILi3ELi4ELi3EEENS4_18smem_ptr_flag_bitsILi8EEENSQ_INS5_IJNSA_ILi8EEESG_EEENS5_IJSG_SC_EEEEEEEvNS4_8identityENS4_23SM90_TMA_LOAD_MULTICASTES17_vS18_EENS_8epilogue10collective6detail29Sm90TmaWarpSpecializedAdapterINS1C_15DefaultEpilogueIaSJ_SJ_NS1B_6thread17LinearCombinationIaLi1EiiLNS1G_9ScaleType4KindE0ELNS_15FloatRoundStyleE2EaEENS1_15EpilogueDefaultEEEEEvvEEEEvNT_6ParamsE:
        .type           _ZN7cutlass13device_kernelINS_4gemm6kernel13GemmUniversalIN4cute5tupleIJiiiiEEENS1_10collective13CollectiveMmaINS1_34MainloopSm90TmaGmmaWarpSpecializedILi4ENS5_IJNS4_1CILi2EEENSA_ILi1EEESC_EEENS1_35KernelTmaWarpSpecializedCooperativeEEENS5_IJNSA_ILi128EEENSA_ILi240EEESG_EEEaNS5_IJlSC_lEEEaSJ_NS4_8TiledMMAINS4_8MMA_AtomIJNS4_4SM904GMMA26MMA_64x16x32_S32S8S8_SS_TNEEEENS4_6LayoutISD_NS5_IJSC_NSA_ILi0EEESR_EEEEENS5_IJNS4_10UnderscoreESU_SU_EEEEENS4_13SM90_TMA_LOADENS4_14ComposedLayoutINS4_7SwizzleILi3ELi4ELi3EEENS4_18smem_ptr_flag_bitsILi8EEENSQ_INS5_IJNSA_ILi8EEESG_EEENS5_IJSG_SC_EEEEEEEvNS4_8identityENS4_23SM90_TMA_LOAD_MULTICASTES17_vS18_EENS_8epilogue10collective6detail29Sm90TmaWarpSpecializedAdapterINS1C_15DefaultEpilogueIaSJ_SJ_NS1B_6thread17LinearCombinationIaLi1EiiLNS1G_9ScaleType4KindE0ELNS_15FloatRoundStyleE2EaEENS1_15EpilogueDefaultEEEEEvvEEEEvNT_6ParamsE,@function
        .size           _ZN7cutlass13device_kernelINS_4gemm6kernel13GemmUniversalIN4cute5tupleIJiiiiEEENS1_10collective13CollectiveMmaINS1_34MainloopSm90TmaGmmaWarpSpecializedILi4ENS5_IJNS4_1CILi2EEENSA_ILi1EEESC_EEENS1_35KernelTmaWarpSpecializedCooperativeEEENS5_IJNSA_ILi128EEENSA_ILi240EEESG_EEEaNS5_IJlSC_lEEEaSJ_NS4_8TiledMMAINS4_8MMA_AtomIJNS4_4SM904GMMA26MMA_64x16x32_S32S8S8_SS_TNEEEENS4_6LayoutISD_NS5_IJSC_NSA_ILi0EEESR_EEEEENS5_IJNS4_10UnderscoreESU_SU_EEEEENS4_13SM90_TMA_LOADENS4_14ComposedLayoutINS4_7SwizzleILi3ELi4ELi3EEENS4_18smem_ptr_flag_bitsILi8EEENSQ_INS5_IJNSA_ILi8EEESG_EEENS5_IJSG_SC_EEEEEEEvNS4_8identityENS4_23SM90_TMA_LOAD_MULTICASTES17_vS18_EENS_8epilogue10collective6detail29Sm90TmaWarpSpecializedAdapterINS1C_15DefaultEpilogueIaSJ_SJ_NS1B_6thread17LinearCombinationIaLi1EiiLNS1G_9ScaleType4KindE0ELNS_15FloatRoundStyleE2EaEENS1_15EpilogueDefaultEEEEEvvEEEEvNT_6ParamsE,(.L_x_313 - _ZN7cutlass13device_kernelINS_4gemm6kernel13GemmUniversalIN4cute5tupleIJiiiiEEENS1_10collective13CollectiveMmaINS1_34MainloopSm90TmaGmmaWarpSpecializedILi4ENS5_IJNS4_1CILi2EEENSA_ILi1EEESC_EEENS1_35KernelTmaWarpSpecializedCooperativeEEENS5_IJNSA_ILi128EEENSA_ILi240EEESG_EEEaNS5_IJlSC_lEEEaSJ_NS4_8TiledMMAINS4_8MMA_AtomIJNS4_4SM904GMMA26MMA_64x16x32_S32S8S8_SS_TNEEEENS4_6LayoutISD_NS5_IJSC_NSA_ILi0EEESR_EEEEENS5_IJNS4_10UnderscoreESU_SU_EEEEENS4_13SM90_TMA_LOADENS4_14ComposedLayoutINS4_7SwizzleILi3ELi4ELi3EEENS4_18smem_ptr_flag_bitsILi8EEENSQ_INS5_IJNSA_ILi8EEESG_EEENS5_IJSG_SC_EEEEEEEvNS4_8identityENS4_23SM90_TMA_LOAD_MULTICASTES17_vS18_EENS_8epilogue10collective6detail29Sm90TmaWarpSpecializedAdapterINS1C_15DefaultEpilogueIaSJ_SJ_NS1B_6thread17LinearCombinationIaLi1EiiLNS1G_9ScaleType4KindE0ELNS_15FloatRoundStyleE2EaEENS1_15EpilogueDefaultEEEEEvvEEEEvNT_6ParamsE)
        .other          _ZN7cutlass13device_kernelINS_4gemm6kernel13GemmUniversalIN4cute5tupleIJiiiiEEENS1_10collective13CollectiveMmaINS1_34MainloopSm90TmaGmmaWarpSpecializedILi4ENS5_IJNS4_1CILi2EEENSA_ILi1EEESC_EEENS1_35KernelTmaWarpSpecializedCooperativeEEENS5_IJNSA_ILi128EEENSA_ILi240EEESG_EEEaNS5_IJlSC_lEEEaSJ_NS4_8TiledMMAINS4_8MMA_AtomIJNS4_4SM904GMMA26MMA_64x16x32_S32S8S8_SS_TNEEEENS4_6LayoutISD_NS5_IJSC_NSA_ILi0EEESR_EEEEENS5_IJNS4_10UnderscoreESU_SU_EEEEENS4_13SM90_TMA_LOADENS4_14ComposedLayoutINS4_7SwizzleILi3ELi4ELi3EEENS4_18smem_ptr_flag_bitsILi8EEENSQ_INS5_IJNSA_ILi8EEESG_EEENS5_IJSG_SC_EEEEEEEvNS4_8identityENS4_23SM90_TMA_LOAD_MULTICASTES17_vS18_EENS_8epilogue10collective6detail29Sm90TmaWarpSpecializedAdapterINS1C_15DefaultEpilogueIaSJ_SJ_NS1B_6thread17LinearCombinationIaLi1EiiLNS1G_9ScaleType4KindE0ELNS_15FloatRoundStyleE2EaEENS1_15EpilogueDefaultEEEEEvvEEEEvNT_6ParamsE,@"STO_CUDA_ENTRY STV_DEFAULT"
_ZN7cutlass13device_kernelINS_4gemm6kernel13GemmUniversalIN4cute5tupleIJiiiiEEENS1_10collective13CollectiveMmaINS1_34MainloopSm90TmaGmmaWarpSpecializedILi4ENS5_IJNS4_1CILi2EEENSA_ILi1EEESC_EEENS1_35KernelTmaWarpSpecializedCooperativeEEENS5_IJNSA_ILi128EEENSA_ILi240EEESG_EEEaNS5_IJlSC_lEEEaSJ_NS4_8TiledMMAINS4_8MMA_AtomIJNS4_4SM904GMMA26MMA_64x16x32_S32S8S8_SS_TNEEEENS4_6LayoutISD_NS5_IJSC_NSA_ILi0EEESR_EEEEENS5_IJNS4_10UnderscoreESU_SU_EEEEENS4_13SM90_TMA_LOADENS4_14ComposedLayoutINS4_7SwizzleILi3ELi4ELi3EEENS4_18smem_ptr_flag_bitsILi8EEENSQ_INS5_IJNSA_ILi8EEESG_EEENS5_IJSG_SC_EEEEEEEvNS4_8identityENS4_23SM90_TMA_LOAD_MULTICASTES17_vS18_EENS_8epilogue10collective6detail29Sm90TmaWarpSpecializedAdapterINS1C_15DefaultEpilogueIaSJ_SJ_NS1B_6thread17LinearCombinationIaLi1EiiLNS1G_9ScaleType4KindE0ELNS_15FloatRoundStyleE2EaEENS1_15EpilogueDefaultEEEEEvvEEEEvNT_6ParamsE:
[----:B------:R-:W0:Y:S01]  /*0000*/  LDC R1, c[0x0][0x28] ;  /* 0x00000a00ff017b82 */ /* 0x000e220000000800 */
[----:B------:R-:W1:Y:S01]  /*0010*/  S2R R18, SR_TID.X ;  /* 0x0000000000127919 */ /* 0x000e620000002100 */
[----:B------:R-:W-:Y:S01]  /*0020*/  ELECT P0, URZ, PT ;  /* 0x00000000003f782f */ /* 0x000fe20003800000 */
[----:B------:R-:W-:Y:S01]  /*0030*/  BSSY B0, `(.L_x_0) ;  /* 0x000000f000007945 */ /* 0x000fe20003800000 */
[--C-:B-1----:R-:W-:Y:S02]  /*0040*/  SHF.R.U32.HI R0, RZ, 0x5, R18.reuse ;  /* 0x00000005ff007819 */ /* 0x102fe40000011612 */
[----:B------:R-:W-:-:S03]  /*0050*/  SHF.R.U32.HI R3, RZ, 0x7, R18 ;  /* 0x00000007ff037819 */ /* 0x000fc60000011612 */
[----:B------:R-:W1:Y:S04]  /*0060*/  SHFL.IDX PT, R2, R0, RZ, 0x1f ;  /* 0x00001fff00027589 */ /* 0x000e6800000e0000 */
[----:B------:R2:W3:Y:S01]  /*0070*/  SHFL.IDX PT, R5, R3, RZ, 0x1f ;  /* 0x00001fff03057589 */ /* 0x0004e200000e0000 */
[----:B-1----:R-:W-:-:S13]  /*0080*/  ISETP.NE.OR P0, PT, R2, RZ, !P0 ;  /* 0x000000ff0200720c */ /* 0x002fda0004705670 */
[----:B0-23--:R-:W-:Y:S05]  /*0090*/  @P0 BRA `(.L_x_1) ;  /* 0x0000000000200947 */ /* 0x00dfea0003800000 */
[----:B------:R-:W-:Y:S02]  /*00a0*/  ULDC.64 UR4, c[0x0][0x198] ;  /* 0x0000660000047ab9 */ /* 0x000fe40000000a00 */
[----:B------:R-:W-:Y:S02]  /*00b0*/  UIADD3 UR6, UP0, UR4, 0xf0, URZ ;  /* 0x000000f004067890 */ /* 0x000fe4000ff1e03f */
[----:B------:R-:W-:Y:S02]  /*00c0*/  UIADD3 UR4, UP1, UR4, 0x1f0, URZ ;  /* 0x000001f004047890 */ /* 0x000fe4000ff3e03f */
[----:B------:R-:W-:Y:S02]  /*00d0*/  UIADD3.X UR7, URZ, UR5, URZ, UP0, !UPT ;  /* 0x000000053f077290 */ /* 0x000fe400087fe43f */
[----:B------:R-:W-:-:S07]  /*00e0*/  UIADD3.X UR5, URZ, UR5, URZ, UP1, !UPT ;  /* 0x000000053f057290 */ /* 0x000fce0008ffe43f */
[----:B------:R0:W-:Y:S02]  /*00f0*/  UTMACCTL.PF [UR6] ;  /* 0x00000000060079b9 */ /* 0x0001e40008040000 */
[----:B------:R0:W-:Y:S02]  /*0100*/  UTMACCTL.PF [UR4] ;  /* 0x00000000040079b9 */ /* 0x0001e40008040000 */
[----:B0-----:R-:W-:Y:S01]  /*0110*/  NOP ;  /* 0x0000000000007918 */ /* 0x001fe20000000000 */
.L_x_1:
[----:B------:R-:W-:Y:S05]  /*0120*/  BSYNC B0 ;  /* 0x0000000000007941 */ /* 0x000fea0003800000 */
.L_x_0:
[----:B------:R-:W0:Y:S02]  /*0130*/  SHFL.IDX PT, R3, R0, RZ, 0x1f ;  /* 0x00001fff00037589 */ /* 0x000e2400000e0000 */
[----:B0-----:R-:W-:-:S13]  /*0140*/  ISETP.NE.AND P0, PT, R3, RZ, PT ;  /* 0x000000ff0300720c */ /* 0x001fda0003f05270 */
[----:B------:R-:W-:Y:S05]  /*0150*/  @P0 BRA `(.L_x_2) ;  /* 0x0000000000580947 */ /* 0x000fea0003800000 */
[----:B------:R-:W0:Y:S01]  /*0160*/  S2UR UR8, SR_CgaCtaId ;  /* 0x00000000000879c3 */ /* 0x000e220000008800 */
[----:B------:R-:W-:Y:S01]  /*0170*/  UMOV UR4, 0x400 ;  /* 0x0000040000047882 */ /* 0x000fe20000000000 */
[----:B------:R-:W-:Y:S01]  /*0180*/  UMOV UR5, 0x1 ;  /* 0x0000000100057882 */ /* 0x000fe20000000000 */
[----:B------:R-:W-:Y:S01]  /*0190*/  UMOV UR6, 0x4 ;  /* 0x0000000400067882 */ /* 0x000fe20000000000 */
[----:B------:R-:W-:Y:S01]  /*01a0*/  ELECT P0, URZ, PT ;  /* 0x00000000003f782f */ /* 0x000fe20003800000 */
[----:B------:R-:W-:-:S04]  /*01b0*/  UIADD3 UR6, -UR6, 0x100000, URZ ;  /* 0x0010000006067890 */ /* 0x000fc8000fffe13f */
[----:B------:R-:W-:Y:S02]  /*01c0*/  USHF.L.U32 UR7, UR6, 0xb, URZ ;  /* 0x0000000b06077899 */ /* 0x000fe4000800063f */
[----:B------:R-:W-:Y:S02]  /*01d0*/  USHF.L.U32 UR6, UR6, 0x1, URZ ;  /* 0x0000000106067899 */ /* 0x000fe4000800063f */
[----:B0-----:R-:W-:Y:S02]  /*01e0*/  ULEA UR8, UR8, UR4, 0x18 ;  /* 0x0000000408087291 */ /* 0x001fe4000f8ec03f */
[----:B------:R-:W-:-:S04]  /*01f0*/  UIADD3 UR4, -UR5, 0x100000, URZ ;  /* 0x0010000005047890 */ /* 0x000fc8000fffe13f */
[----:B------:R-:W-:Y:S02]  /*0200*/  USHF.L.U32 UR5, UR4, 0xb, URZ ;  /* 0x0000000b04057899 */ /* 0x000fe4000800063f */
[----:B------:R-:W-:Y:S01]  /*0210*/  USHF.L.U32 UR4, UR4, 0x1, URZ ;  /* 0x0000000104047899 */ /* 0x000fe2000800063f */
[----:B------:R-:W0:Y:S11]  /*0220*/  FENCE.VIEW.ASYNC.S ;  /* 0x00000000000073c6 */ /* 0x000e360000000000 */
[----:B0-----:R0:W1:Y:S01]  /*0230*/  SYNCS.EXCH.64 URZ, [UR8], UR4 ;  /* 0x00000004083f75b2 */ /* 0x0010620008000100 */
[----:B------:R0:W2:Y:S01]  /*0240*/  SYNCS.EXCH.64 URZ, [UR8+0x20], UR6 ;  /* 0x00002006083f75b2 */ /* 0x0000a20008000100 */
[----:B------:R0:W3:Y:S01]  /*0250*/  SYNCS.EXCH.64 URZ, [UR8+0x8], UR4 ;  /* 0x00000804083f75b2 */ /* 0x0000e20008000100 */
[----:B------:R0:W4:Y:S01]  /*0260*/  SYNCS.EXCH.64 URZ, [UR8+0x28], UR6 ;  /* 0x00002806083f75b2 */ /* 0x0001220008000100 */
[----:B------:R0:W0:Y:S01]  /*0270*/  SYNCS.EXCH.64 URZ, [UR8+0x10], UR4 ;  /* 0x00001004083f75b2 */ /* 0x0000220008000100 */
[----:B------:R0:W0:Y:S01]  /*0280*/  SYNCS.EXCH.64 URZ, [UR8+0x30], UR6 ;  /* 0x00003006083f75b2 */ /* 0x0000220008000100 */
[----:B------:R0:W0:Y:S01]  /*0290*/  SYNCS.EXCH.64 URZ, [UR8+0x18], UR4 ;  /* 0x00001804083f75b2 */ /* 0x0000220008000100 */
[----:B------:R0:W0:Y:S01]  /*02a0*/  SYNCS.EXCH.64 URZ, [UR8+0x38], UR6 ;  /* 0x00003806083f75b2 */ /* 0x0000220008000100 */
[----:B------:R-:W-:Y:S01]  /*02b0*/  NOP ;  /* 0x0000000000007918 */ /* 0x000fe20000000000 */
.L_x_2:
[----:B------:R-:W-:Y:S01]  /*02c0*/  SHF.R.S32.HI R7, RZ, 0x1f, R18 ;  /* 0x0000001fff077819 */ /* 0x000fe20000011412 */
[----:B------:R-:W5:Y:S01]  /*02d0*/  SHFL.IDX PT, R0, R0, RZ, 0x1f ;  /* 0x00001fff00007589 */ /* 0x000f6200000e0000 */
[----:B0-----:R-:W0:Y:S01]  /*02e0*/  S2UR UR8, SR_CTAID.X ;  /* 0x00000000000879c3 */ /* 0x001e220000002500 */
[----:B------:R-:W-:Y:S02]  /*02f0*/  ELECT P0, URZ, PT ;  /* 0x00000000003f782f */ /* 0x000fe40003800000 */
[----:B------:R-:W-:Y:S01]  /*0300*/  LEA.HI R7, R7, R18, RZ, 0x7 ;  /* 0x0000001207077211 */ /* 0x000fe200078f38ff */
[----:B------:R-:W1:Y:S01]  /*0310*/  S2R R4, SR_CTAID.Y ;  /* 0x0000000000047919 */ /* 0x000e620000002600 */
[----:B------:R-:W-:Y:S01]  /*0320*/  SHF.R.S32.HI R8, RZ, 0x1f, R3 ;  /* 0x0000001fff087819 */ /* 0x000fe20000011403 */
[----:B------:R-:W-:Y:S01]  /*0330*/  ULDC UR4, c[0x0][0x150] ;  /* 0x0000540000047ab9 */ /* 0x000fe20000000800 */
[----:B------:R-:W-:Y:S01]  /*0340*/  LOP3.LUT R7, R7, 0xffffff80, RZ, 0xc0, !PT ;  /* 0xffffff8007077812 */ /* 0x000fe200078ec0ff */
[----:B------:R-:W-:Y:S01]  /*0350*/  NOP ;  /* 0x0000000000007918 */ /* 0x000fe20000000000 */
[----:B------:R-:W-:Y:S01]  /*0360*/  LEA.HI R8, R8, R3, RZ, 0x2 ;  /* 0x0000000308087211 */ /* 0x000fe200078f10ff */
[----:B------:R-:W2:Y:S01]  /*0370*/  LDC R10, c[0x0][0x144] ;  /* 0x00005100ff0a7b82 */ /* 0x000ea20000000800 */
[----:B------:R-:W-:Y:S01]  /*0380*/  NOP ;  /* 0x0000000000007918 */ /* 0x000fe20000000000 */
[----:B------:R-:W-:Y:S01]  /*0390*/  IMAD.IADD R6, R18, 0x1, -R7 ;  /* 0x0000000112067824 */ /* 0x000fe200078e0a07 */
[----:B------:R-:W-:Y:S01]  /*03a0*/  LOP3.LUT R8, R8, 0x3ffffffc, RZ, 0xc0, !PT ;  /* 0x3ffffffc08087812 */ /* 0x000fe200078ec0ff */
[----:B------:R-:W-:Y:S01]  /*03b0*/  IMAD.MOV.U32 R22, RZ, RZ, 0x1 ;  /* 0x00000001ff167424 */ /* 0x000fe200078e00ff */
[----:B------:R-:W-:-:S02]  /*03c0*/  ISETP.NE.AND P3, PT, R5, RZ, PT ;  /* 0x000000ff0500720c */ /* 0x000fc40003f65270 */
[----:B------:R-:W-:Y:S01]  /*03d0*/  SHF.R.S32.HI R7, RZ, 0x1f, R6 ;  /* 0x0000001fff077819 */ /* 0x000fe20000011406 */
[----:B------:R-:W-:Y:S01]  /*03e0*/  IMAD.IADD R8, R3, 0x1, -R8 ;  /* 0x0000000103087824 */ /* 0x000fe200078e0a08 */
[----:B------:R-:W3:Y:S02]  /*03f0*/  LDC R13, c[0x0][0x140] ;  /* 0x00005000ff0d7b82 */ /* 0x000ee40000000800 */
[----:B------:R-:W-:Y:S02]  /*0400*/  LEA.HI R7, R7, R6, RZ, 0x3 ;  /* 0x0000000607077211 */ /* 0x000fe400078f18ff */
[----:B-----5:R-:W-:Y:S02]  /*0410*/  ISETP.NE.OR P0, PT, R0, RZ, !P0 ;  /* 0x000000ff0000720c */ /* 0x020fe40004705670 */
[--C-:B------:R-:W-:Y:S02]  /*0420*/  SHF.R.S32.HI R0, RZ, 0x3, R7.reuse ;  /* 0x00000003ff007819 */ /* 0x100fe40000011407 */
[----:B------:R-:W-:-:S02]  /*0430*/  SHF.R.S32.HI R7, RZ, 0x1f, R7 ;  /* 0x0000001fff077819 */ /* 0x000fc40000011407 */
[----:B0-----:R-:W-:Y:S02]  /*0440*/  I2FP.F32.U32 R9, UR8 ;  /* 0x0000000800097c45 */ /* 0x001fe40008201000 */
[----:B------:R-:W-:-:S03]  /*0450*/  LEA.HI R7, R7, R0, RZ, 0x2 ;  /* 0x0000000007077211 */ /* 0x000fc600078f10ff */
[----:B------:R-:W-:Y:S01]  /*0460*/  FMUL R9, R9, UR4 ;  /* 0x0000000409097c20 */ /* 0x000fe20008400000 */
[----:B------:R-:W-:Y:S01]  /*0470*/  LOP3.LUT R7, R7, 0xfffffffc, RZ, 0xc0, !PT ;  /* 0xfffffffc07077812 */ /* 0x000fe200078ec0ff */
[----:B------:R-:W-:Y:S01]  /*0480*/  VOTEU.ALL UP0, P0 ;  /* 0x00000000003f7886 */ /* 0x000fe20000000000 */
[----:B-1----:R-:W-:Y:S01]  /*0490*/  I2FP.F32.U32 R3, R4 ;  /* 0x0000000400037245 */ /* 0x002fe20000201000 */
[----:B------:R-:W-:Y:S01]  /*04a0*/  ULDC UR4, c[0x0][0x154] ;  /* 0x0000550000047ab9 */ /* 0x000fe20000000800 */
[----:B------:R-:W-:Y:S01]  /*04b0*/  VOTEU.ALL UP1, P0 ;  /* 0x00000000003f7886 */ /* 0x000fe20000020000 */
[----:B------:R-:W0:Y:S01]  /*04c0*/  F2I.U32.TRUNC.NTZ R9, R9 ;  /* 0x0000000900097305 */ /* 0x000e22000020f000 */
[----:B------:R-:W-:Y:S01]  /*04d0*/  IMAD.IADD R7, R0, 0x1, -R7 ;  /* 0x0000000100077824 */ /* 0x000fe200078e0a07 */
[----:B------:R-:W1:Y:S01]  /*04e0*/  @!UP0 S2UR UR7, SR_CgaCtaId ;  /* 0x00000000000789c3 */ /* 0x000e620000008800 */
[----:B------:R-:W-:Y:S01]  /*04f0*/  FMUL R12, R3, UR4 ;  /* 0x00000004030c7c20 */ /* 0x000fe20008400000 */
[----:B------:R-:W-:Y:S01]  /*0500*/  UMOV UR4, 0x20 ;  /* 0x0000002000047882 */ /* 0x000fe20000000000 */
[----:B------:R-:W-:Y:S01]  /*0510*/  IMAD R8, R8, 0x4, R7 ;  /* 0x0000000408087824 */ /* 0x000fe200078e0207 */
[----:B------:R-:W-:Y:S01]  /*0520*/  @!UP0 UMOV UR6, 0x400 ;  /* 0x0000040000068882 */ /* 0x000fe20000000000 */
[----:B------:R-:W-:-:S04]  /*0530*/  @!UP0 UIADD3 UR4, -UR4, 0x100000, URZ ;  /* 0x0010000004048890 */ /* 0x000fc8000fffe13f */
[----:B------:R-:W-:Y:S02]  /*0540*/  @!UP0 USHF.L.U32 UR5, UR4, 0xb, URZ ;  /* 0x0000000b04058899 */ /* 0x000fe4000800063f */
[----:B------:R-:W-:Y:S01]  /*0550*/  @!UP0 USHF.L.U32 UR4, UR4, 0x1, URZ ;  /* 0x0000000104048899 */ /* 0x000fe2000800063f */
[----:B---3--:R-:W-:Y:S01]  /*0560*/  ISETP.EQ.U32.AND P2, PT, R13, 0x1, PT ;  /* 0x000000010d00780c */ /* 0x008fe20003f42070 */
[----:B------:R-:W3:Y:S01]  /*0570*/  F2I.U32.TRUNC.NTZ R12, R12 ;  /* 0x0000000c000c7305 */ /* 0x000ee2000020f000 */
[C---:B------:R-:W-:Y:S01]  /*0580*/  LEA.HI R0, R8.reuse, R8, RZ, 0x1 ;  /* 0x0000000808007211 */ /* 0x040fe200078f08ff */
[----:B------:R-:W5:Y:S01]  /*0590*/  LDC R7, c[0x0][0x148] ;  /* 0x00005200ff077b82 */ /* 0x000f620000000800 */
[----:B------:R-:W-:Y:S02]  /*05a0*/  IMAD.SHL.U32 R23, R8, 0x4, RZ ;  /* 0x0000000408177824 */ /* 0x000fe400078e00ff */
[----:B------:R-:W-:Y:S01]  /*05b0*/  LOP3.LUT R11, R0, 0xfffffffe, RZ, 0xc0, !PT ;  /* 0xfffffffe000b7812 */ /* 0x000fe200078ec0ff */
[----:B0-----:R-:W-:Y:S01]  /*05c0*/  IMAD.MOV R15, RZ, RZ, -R9 ;  /* 0x000000ffff0f7224 */ /* 0x001fe200078e0a09 */
[----:B------:R-:W-:-:S02]  /*05d0*/  SHF.R.S32.HI R9, RZ, 0x1f, R2 ;  /* 0x0000001fff097819 */ /* 0x000fc40000011402 */
[----:B------:R-:W-:Y:S01]  /*05e0*/  LOP3.LUT R23, R8, 0xc, R23, 0x78, !PT ;  /* 0x0000000c08177812 */ /* 0x000fe200078e7817 */
[----:B--2---:R-:W-:Y:S01]  /*05f0*/  IMAD R3, R10, R15, UR8 ;  /* 0x000000080a037e24 */ /* 0x004fe2000f8e020f */
[----:B------:R-:W-:Y:S01]  /*0600*/  LEA.HI R9, R9, R2, RZ, 0x2 ;  /* 0x0000000209097211 */ /* 0x000fe200078f10ff */
[----:B------:R-:W-:-:S03]  /*0610*/  IMAD.IADD R0, R8, 0x1, -R11 ;  /* 0x0000000108007824 */ /* 0x000fc600078e0a0b */
[----:B------:R-:W-:Y:S01]  /*0620*/  LOP3.LUT R9, R9, 0xfffffffc, RZ, 0xc0, !PT ;  /* 0xfffffffc09097812 */ /* 0x000fe200078ec0ff */
[----:B---3--:R-:W-:Y:S01]  /*0630*/  IMAD.MOV R24, RZ, RZ, -R12 ;  /* 0x000000ffff187224 */ /* 0x008fe200078e0a0c */
[----:B------:R-:W-:Y:S01]  /*0640*/  ISETP.NE.AND P4, PT, R0, R3, PT ;  /* 0x000000030000720c */ /* 0x000fe20003f85270 */
[----:B-1----:R-:W-:Y:S02]  /*0650*/  @!UP0 ULEA UR6, UR7, UR6, 0x18 ;  /* 0x0000000607068291 */ /* 0x002fe4000f8ec03f */
[----:B------:R-:W-:Y:S01]  /*0660*/  IMAD.IADD R0, R2, 0x1, -R9 ;  /* 0x0000000102007824 */ /* 0x000fe200078e0a09 */
[----:B------:R-:W-:Y:S01]  /*0670*/  VOTEU.ALL UP0, P0 ;  /* 0x00000000003f7886 */ /* 0x000fe20000000000 */
[----:B------:R-:W-:Y:S01]  /*0680*/  LOP3.LUT P0, RZ, R6, 0x7, RZ, 0xc0, !PT ;  /* 0x0000000706ff7812 */ /* 0x000fe2000780c0ff */
[----:B------:R-:W-:Y:S02]  /*0690*/  VIADD R6, R5, 0xffffffff ;  /* 0xffffffff05067836 */ /* 0x000fe40000000000 */
[----:B------:R-:W-:Y:S01]  /*06a0*/  ISETP.NE.AND P1, PT, R0, 0x3, PT ;  /* 0x000000030000780c */ /* 0x000fe20003f25270 */
[----:B-----5:R-:W-:Y:S01]  /*06b0*/  IMAD R9, R7, R24, R4 ;  /* 0x0000001807097224 */ /* 0x020fe200078e0204 */
[----:B------:R-:W-:-:S02]  /*06c0*/  ISETP.LT.U32.AND P0, PT, R23, 0x2, !P0 ;  /* 0x000000021700780c */ /* 0x000fc40004701070 */
[----:B------:R-:W-:Y:S01]  /*06d0*/  ISETP.EQ.OR P1, PT, R0, RZ, !P1 ;  /* 0x000000ff0000720c */ /* 0x000fe20004f22670 */
[----:B------:R-:W0:Y:S02]  /*06e0*/  FENCE.VIEW.ASYNC.S ;  /* 0x00000000000073c6 */ /* 0x000e240000000000 */
[----:B0-----:R0:W1:Y:S01]  /*06f0*/  @!UP0 SYNCS.EXCH.64 URZ, [UR6+0x50], UR4 ;  /* 0x00005004063f85b2 */ /* 0x0010620008000100 */
[----:B------:R-:W-:Y:S02]  /*0700*/  @P4 LEA.HI R2, R23, R23, RZ, 0x1 ;  /* 0x0000001717024211 */ /* 0x000fe400078f08ff */
[----:B------:R-:W-:Y:S02]  /*0710*/  ISETP.EQ.AND P1, PT, R5, RZ, P1 ;  /* 0x000000ff0500720c */ /* 0x000fe40000f22270 */
[----:B------:R-:W-:Y:S02]  /*0720*/  @P4 SHF.R.S32.HI R2, RZ, 0x1, R2 ;  /* 0x00000001ff024819 */ /* 0x000fe40000011402 */
[----:B------:R-:W-:-:S02]  /*0730*/  ISETP.GE.U32.AND P6, PT, R6, 0x2, PT ;  /* 0x000000020600780c */ /* 0x000fc40003fc6070 */
[----:B------:R-:W-:Y:S02]  /*0740*/  @P4 ISETP.NE.AND P5, PT, R2, R9, PT ;  /* 0x000000090200420c */ /* 0x000fe40003fa5270 */
[----:B------:R-:W-:Y:S02]  /*0750*/  SEL R9, RZ, 0x1, !P0 ;  /* 0x00000001ff097807 */ /* 0x000fe40004000000 */
[----:B------:R-:W-:Y:S02]  /*0760*/  @P4 SEL R22, RZ, 0x1, P5 ;  /* 0x00000001ff164807 */ /* 0x000fe40002800000 */
[----:B------:R-:W-:Y:S01]  /*0770*/  SEL R19, RZ, 0x1, !P1 ;  /* 0x00000001ff137807 */ /* 0x000fe20004800000 */
[----:B------:R0:W2:Y:S01]  /*0780*/  @!UP1 SYNCS.EXCH.64 URZ, [UR6+0x58], UR4 ;  /* 0x00005804063f95b2 */ /* 0x0000a20008000100 */
[----:B------:R-:W-:Y:S01]  /*0790*/  LOP3.LUT R22, R22, R9, RZ, 0xc0, !PT ;  /* 0x0000000916167212 */ /* 0x000fe200078ec0ff */
[----:B------:R-:W-:Y:S01]  /*07a0*/  NOP ;  /* 0x0000000000007918 */ /* 0x000fe20000000000 */
[----:B------:R-:W-:Y:S01]  /*07b0*/  SEL R19, R19, 0x2, P6 ;  /* 0x0000000213137807 */ /* 0x000fe20003000000 */
[----:B------:R-:W-:Y:S06]  /*07c0*/  @!P2 BRA `(.L_x_3) ;  /* 0x000000000008a947 */ /* 0x000fec0003800000 */
[----:B-12-4-:R-:W-:Y:S01]  /*07d0*/  UCGABAR_ARV ;  /* 0x00000000000079c7 */ /* 0x016fe20008000000 */
[----:B------:R-:W-:Y:S05]  /*07e0*/  BRA `(.L_x_4) ;  /* 0x0000000000047947 */ /* 0x000fea0003800000 */
.L_x_3:
[----:B-12-4-:R-:W-:Y:S01]  /*07f0*/  NOP ;  /* 0x0000000000007918 */ /* 0x016fe20000000000 */
.L_x_4:
[----:B------:R-:W1:Y:S01]  /*0800*/  LDC R2, c[0x0][0x65c] ;  /* 0x00019700ff027b82 */ /* 0x000e620000000800 */
[----:B------:R-:W-:Y:S02]  /*0810*/  IMAD.U32 R8, RZ, RZ, UR8 ;  /* 0x00000008ff087e24 */ /* 0x000fe4000f8e00ff */
[----:B------:R-:W-:Y:S01]  /*0820*/  IMAD.MOV.U32 R9, RZ, RZ, RZ ;  /* 0x000000ffff097224 */ /* 0x000fe200078e00ff */
[----:B-1----:R-:W-:-:S04]  /*0830*/  ISETP.NE.AND P1, PT, R2, 0x1, PT ;  /* 0x000000010200780c */ /* 0x002fc80003f25270 */
[----:B------:R-:W-:-:S09]  /*0840*/  P2R R5, PR, RZ, 0x2 ;  /* 0x00000002ff057803 */ /* 0x000fd20000000000 */
[----:B------:R-:W1:Y:S01]  /*0850*/  @P1 LDC R17, c[0x0][0x10] ;  /* 0x00000400ff111b82 */ /* 0x000e620000000800 */
[----:B------:R-:W-:Y:S02]  /*0860*/  @P1 IMAD.MOV.U32 R5, RZ, RZ, RZ ;  /* 0x000000ffff051224 */ /* 0x000fe400078e00ff */
[----:B------:R-:W-:-:S05]  /*0870*/  @P1 IMAD.MOV.U32 R13, RZ, RZ, RZ ;  /* 0x000000ffff0d1224 */ /* 0x000fca00078e00ff */
[----:B------:R-:W2:Y:S01]  /*0880*/  @!P1 LDC R11, c[0x0][0xc] ;  /* 0x00000300ff0b9b82 */ /* 0x000ea20000000800 */
[----:B-1----:R-:W-:-:S04]  /*0890*/  @P1 IMAD.WIDE.U32 R16, R17, UR8, R4 ;  /* 0x0000000811101c25 */ /* 0x002fc8000f8e0004 */
[----:B------:R-:W-:Y:S02]  /*08a0*/  @P1 IMAD.IADD R17, R17, 0x1, R13 ;  /* 0x0000000111111824 */ /* 0x000fe400078e020d */
[----:B--2---:R-:W-:-:S04]  /*08b0*/  @!P1 IMAD.WIDE.U32 R8, R4, R11, R8 ;  /* 0x0000000b04089225 */ /* 0x004fc800078e0008 */
[----:B------:R-:W-:Y:S02]  /*08c0*/  @!P1 IMAD.MOV.U32 R16, RZ, RZ, R8 ;  /* 0x000000ffff109224 */ /* 0x000fe400078e0008 */
[----:B------:R-:W-:Y:S01]  /*08d0*/  @!P1 IMAD.MOV.U32 R17, RZ, RZ, R9 ;  /* 0x000000ffff119224 */ /* 0x000fe200078e0009 */
[----:B------:R-:W-:Y:S06]  /*08e0*/  @!P2 BRA `(.L_x_5) ;  /* 0x00000000000ca947 */ /* 0x000fec0003800000 */
[----:B------:R-:W-:Y:S01]  /*08f0*/  UCGABAR_WAIT ;  /* 0x0000000000007dc7 */ /* 0x000fe20008000000 */
[----:B------:R-:W-:Y:S01]  /*0900*/  CCTL.IVALL ;  /* 0x00000000ff00798f */ /* 0x000fe20002000000 */
[----:B------:R-:W-:Y:S05]  /*0910*/  BRA `(.L_x_6) ;  /* 0x0000000000047947 */ /* 0x000fea0003800000 */
.L_x_5:
[----:B------:R-:W-:Y:S06]  /*0920*/  BAR.SYNC.DEFER_BLOCKING 0x0 ;  /* 0x0000000000007b1d */ /* 0x000fec0000010000 */
.L_x_6:
[----:B------:R-:W-:Y:S05]  /*0930*/  @!P3 BRA `(.L_x_7) ;  /* 0x000000b00020b947 */ /* 0x000fea0003800000 */
[----:B------:R-:W-:-:S13]  /*0940*/  ISETP.GT.U32.AND P0, PT, R6, 0x1, PT ;  /* 0x000000010600780c */ /* 0x000fda0003f04070 */
[----:B0-----:R-:W-:Y:S05]  /*0950*/  @P0 EXIT ;  /* 0x000000000000094d */ /* 0x001fea0003800000 */
[----:B------:R-:W-:Y:S01]  /*0960*/  ULDC.64 UR4, c[0x0][0x650] ;  /* 0x0001940000047ab9 */ /* 0x000fe20000000a00 */
[----:B------:R-:W-:Y:S01]  /*0970*/  PRMT R0, RZ, 0x7610, R0 ;  /* 0x00007610ff007816 */ /* 0x000fe20000000000 */
[----:B------:R-:W-:Y:S01]  /*0980*/  IMAD.MOV.U32 R145, RZ, RZ, -0x1 ;  /* 0xffffffffff917424 */ /* 0x000fe200078e00ff */
[----:B------:R-:W-:Y:S01]  /*0990*/  ISETP.GE.U32.AND P0, PT, R16, UR4, PT ;  /* 0x0000000410007c0c */ /* 0x000fe2000bf06070 */
[----:B------:R-:W-:Y:S02]  /*09a0*/  IMAD.MOV.U32 R146, RZ, RZ, -0x1 ;  /* 0xffffffffff927424 */ /* 0x000fe400078e00ff */
[----:B------:R-:W-:Y:S01]  /*09b0*/  IMAD.MOV.U32 R144, RZ, RZ, -0x1 ;  /* 0xffffffffff907424 */ /* 0x000fe200078e00ff */
[----:B------:R-:W-:-:S13]  /*09c0*/  ISETP.GE.U32.AND.EX P0, PT, R17, UR5, PT, P0 ;  /* 0x0000000511007c0c */ /* 0x000fda000bf06100 */
[----:B------:R-:W-:Y:S05]  /*09d0*/  @P0 BRA `(.L_x_8) ;  /* 0x0000000400280947 */ /* 0x000fea0003800000 */
[----:B------:R-:W0:Y:S01]  /*09e0*/  LDC.64 R20, c[0x0][0x628] ;  /* 0x00018a00ff147b82 */ /* 0x000e220000000a00 */
[----:B------:R-:W-:Y:S02]  /*09f0*/  IMAD.MOV.U32 R8, RZ, RZ, R16 ;  /* 0x000000ffff087224 */ /* 0x000fe400078e0010 */
[----:B------:R-:W-:-:S05]  /*0a00*/  IMAD.MOV.U32 R9, RZ, RZ, R17 ;  /* 0x000000ffff097224 */ /* 0x000fca00078e0011 */
[----:B------:R-:W1:Y:S08]  /*0a10*/  LDC R0, c[0x0][0x630] ;  /* 0x00018c00ff007b82 */ /* 0x000e700000000800 */
[----:B------:R-:W2:Y:S01]  /*0a20*/  LDC.64 R26, c[0x0][0x620] ;  /* 0x00018800ff1a7b82 */ /* 0x000ea20000000a00 */
[----:B0-----:R-:W-:-:S04]  /*0a30*/  ISETP.NE.U32.AND P0, PT, R20, RZ, PT ;  /* 0x000000ff1400720c */ /* 0x001fc80003f05070 */
[----:B------:R-:W-:-:S13]  /*0a40*/  ISETP.NE.AND.EX P0, PT, R21, RZ, PT, P0 ;  /* 0x000000ff1500720c */ /* 0x000fda0003f05300 */
[----:B-12---:R-:W-:Y:S05]  /*0a50*/  @!P0 BRA `(.L_x_9) ;  /* 0x0000000000288947 */ /* 0x006fea0003800000 */
[----:B------:R-:W0:Y:S02]  /*0a60*/  LDC R13, c[0x0][0x634] ;  /* 0x00018d00ff0d7b82 */ /* 0x000e240000000800 */
[----:B0-----:R-:W-:-:S05]  /*0a70*/  IADD3 R13, P0, R16, R13, RZ ;  /* 0x0000000d100d7210 */ /* 0x001fca0007f1e0ff */
[----:B------:R-:W-:-:S04]  /*0a80*/  IMAD.X R15, RZ, RZ, R17, P0 ;  /* 0x000000ffff0f7224 */ /* 0x000fc800000e0611 */
[----:B------:R-:W-:-:S04]  /*0a90*/  IMAD.WIDE.U32 R8, R15, R20, RZ ;  /* 0x000000140f087225 */ /* 0x000fc800078e00ff */
[----:B------:R-:W-:-:S04]  /*0aa0*/  IMAD.WIDE.U32 R10, P0, R13, R21, R8 ;  /* 0x000000150d0a7225 */ /* 0x000fc80007800008 */
[----:B------:R-:W-:-:S04]  /*0ab0*/  IMAD.WIDE.U32 R8, R13, R20, RZ ;  /* 0x000000140d087225 */ /* 0x000fc800078e00ff */
[----:B------:R-:W-:Y:S01]  /*0ac0*/  IMAD.X R13, RZ, RZ, RZ, P0 ;  /* 0x000000ffff0d7224 */ /* 0x000fe200000e06ff */
[----:B------:R-:W-:Y:S01]  /*0ad0*/  IADD3 RZ, P0, R9, R10, RZ ;  /* 0x0000000a09ff7210 */ /* 0x000fe20007f1e0ff */
[----:B------:R-:W-:-:S04]  /*0ae0*/  IMAD.MOV.U32 R12, RZ, RZ, R11 ;  /* 0x000000ffff0c7224 */ /* 0x000fc800078e000b */
[----:B------:R-:W-:-:S08]  /*0af0*/  IMAD.WIDE.U32.X R8, R15, R21, R12, P0 ;  /* 0x000000150f087225 */ /* 0x000fd000000e040c */
.L_x_9:
[----:B------:R-:W0:Y:S01]  /*0b00*/  LDC.64 R20, c[0x0][0x640] ;  /* 0x00019000ff147b82 */ /* 0x000e220000000a00 */
[--C-:B------:R-:W-:Y:S01]  /*0b10*/  SHF.R.U64 R144, R8, R0, R9.reuse ;  /* 0x0000000008907219 */ /* 0x100fe20000001209 */
[----:B------:R-:W-:Y:S01]  /*0b20*/  IMAD R28, R7, R24, R4 ;  /* 0x00000018071c7224 */ /* 0x000fe200078e0204 */
[----:B------:R-:W-:Y:S01]  /*0b30*/  SHF.R.U32.HI R0, RZ, R0, R9 ;  /* 0x00000000ff007219 */ /* 0x000fe20000011609 */
[----:B------:R-:W-:Y:S01]  /*0b40*/  IMAD.MOV.U32 R25, RZ, RZ, 0x1 ;  /* 0x00000001ff197424 */ /* 0x000fe200078e00ff */
[----:B------:R-:W-:-:S03]  /*0b50*/  IADD3 R5, P0, RZ, -R144, RZ ;  /* 0x80000090ff057210 */ /* 0x000fc60007f1e0ff */
[----:B------:R-:W1:Y:S02]  /*0b60*/  LDC R6, c[0x0][0x618] ;  /* 0x00018600ff067b82 */ /* 0x000e640000000800 */
[----:B------:R-:W-:-:S04]  /*0b70*/  IMAD.X R9, RZ, RZ, ~R0, P0 ;  /* 0x000000ffff097224 */ /* 0x000fc800000e0e00 */
[-C--:B------:R-:W-:Y:S02]  /*0b80*/  IMAD R0, R9, R26.reuse, RZ ;  /* 0x0000001a09007224 */ /* 0x080fe400078e02ff */
[----:B------:R-:W2:Y:S01]  /*0b90*/  LDC R11, c[0x0][0x608] ;  /* 0x00018200ff0b7b82 */ /* 0x000ea20000000800 */
[----:B------:R-:W-:-:S04]  /*0ba0*/  IMAD.WIDE.U32 R8, R5, R26, R16 ;  /* 0x0000001a05087225 */ /* 0x000fc800078e0010 */
[----:B------:R-:W-:-:S03]  /*0bb0*/  IMAD R5, R5, R27, R0 ;  /* 0x0000001b05057224 */ /* 0x000fc600078e0200 */
[----:B------:R-:W3:Y:S01]  /*0bc0*/  LDC R12, c[0x0][0x658] ;  /* 0x00019600ff0c7b82 */ /* 0x000ee20000000800 */
[----:B0-----:R-:W-:Y:S01]  /*0bd0*/  ISETP.NE.U32.AND P0, PT, R20, RZ, PT ;  /* 0x000000ff1400720c */ /* 0x001fe20003f05070 */
[----:B------:R-:W-:Y:S02]  /*0be0*/  IMAD.IADD R5, R9, 0x1, R5 ;  /* 0x0000000109057824 */ /* 0x000fe400078e0205 */
[----:B------:R-:W-:Y:S01]  /*0bf0*/  IMAD.MOV.U32 R9, RZ, RZ, -0x1 ;  /* 0xffffffffff097424 */ /* 0x000fe200078e00ff */
[----:B------:R-:W-:-:S03]  /*0c00*/  ISETP.NE.AND.EX P0, PT, R21, RZ, PT, P0 ;  /* 0x000000ff1500720c */ /* 0x000fc60003f05300 */
[----:B------:R-:W0:Y:S01]  /*0c10*/  LDC R15, c[0x0][0x600] ;  /* 0x00018000ff0f7b82 */ /* 0x000e220000000800 */
[-CC-:B-1----:R-:W-:Y:S02]  /*0c20*/  SHF.R.U64 R13, R8, R6.reuse, R5.reuse ;  /* 0x00000006080d7219 */ /* 0x182fe40000001205 */
[----:B------:R-:W-:-:S05]  /*0c30*/  SHF.R.U32.HI R0, RZ, R6, R5 ;  /* 0x00000006ff007219 */ /* 0x000fca0000011605 */
[----:B------:R-:W1:Y:S01]  /*0c40*/  LDC R14, c[0x0][0x648] ;  /* 0x00019200ff0e7b82 */ /* 0x000e620000000800 */
[-CC-:B--2---:R-:W-:Y:S02]  /*0c50*/  SHF.R.U64 R29, R13, R11.reuse, R0.reuse ;  /* 0x0000000b0d1d7219 */ /* 0x184fe40000001200 */
[----:B------:R-:W-:-:S05]  /*0c60*/  SHF.R.U32.HI R5, RZ, R11, R0 ;  /* 0x0000000bff057219 */ /* 0x000fca0000011600 */
[----:B------:R-:W2:Y:S01]  /*0c70*/  LDC R26, c[0x0][0x638] ;  /* 0x00018e00ff1a7b82 */ /* 0x000ea20000000800 */
[-CC-:B---3--:R-:W-:Y:S02]  /*0c80*/  SHF.R.U64 R24, R29, R12.reuse, R5.reuse ;  /* 0x0000000c1d187219 */ /* 0x188fe40000001205 */
[-C--:B------:R-:W-:Y:S02]  /*0c90*/  SHF.L.U32 R0, R9, R12.reuse, RZ ;  /* 0x0000000c09007219 */ /* 0x080fe400000006ff */
[----:B------:R-:W-:Y:S01]  /*0ca0*/  SHF.R.U32.HI R5, RZ, R12, R5 ;  /* 0x0000000cff057219 */ /* 0x000fe20000011605 */
[----:B------:R-:W-:Y:S01]  /*0cb0*/  IMAD.MOV.U32 R4, RZ, RZ, R24 ;  /* 0x000000ffff047224 */ /* 0x000fe200078e0018 */
[----:B------:R-:W-:Y:S01]  /*0cc0*/  LOP3.LUT R10, RZ, R0, RZ, 0x33, !PT ;  /* 0x00000000ff0a7212 */ /* 0x000fe200078e33ff */
[----:B------:R-:W3:Y:S01]  /*0cd0*/  LDC R27, c[0x0][0x610] ;  /* 0x00018400ff1b7b82 */ /* 0x000ee20000000800 */
[----:B------:R-:W-:Y:S05]  /*0ce0*/  @!P0 BRA `(.L_x_10) ;  /* 0x0000000000288947 */ /* 0x000fea0003800000 */
[----:B------:R-:W4:Y:S02]  /*0cf0*/  LDC R9, c[0x0][0x64c] ;  /* 0x00019300ff097b82 */ /* 0x000f240000000800 */
[----:B----4-:R-:W-:-:S05]  /*0d00*/  IADD3 R9, P0, R24, R9, RZ ;  /* 0x0000000918097210 */ /* 0x010fca0007f1e0ff */
        /* <DEDUP_REMOVED lines=8> */
.L_x_10:
[----:B-1----:R-:W-:Y:S01]  /*0d90*/  SHF.R.U64 R4, R4, R14, R5 ;  /* 0x0000000e04047219 */ /* 0x002fe20000001205 */
[----:B0-----:R-:W-:Y:S01]  /*0da0*/  VIADD R6, R15, 0xffffffff ;  /* 0xffffffff0f067836 */ /* 0x001fe20000000000 */
[----:B------:R-:W-:Y:S02]  /*0db0*/  SHF.L.U32 R0, R25, R12, RZ ;  /* 0x0000000c19007219 */ /* 0x000fe400000006ff */
[----:B------:R-:W-:Y:S01]  /*0dc0*/  LOP3.LUT R5, R29, R10, RZ, 0xc0, !PT ;  /* 0x0000000a1d057212 */ /* 0x000fe200078ec0ff */
[----:B------:R-:W-:Y:S01]  /*0dd0*/  IMAD.MOV R7, RZ, RZ, -R4 ;  /* 0x000000ffff077224 */ /* 0x000fe200078e0a04 */
[----:B------:R-:W-:Y:S02]  /*0de0*/  SEL R3, R3, R28, !P1 ;  /* 0x0000001c03037207 */ /* 0x000fe40004800000 */
[----:B------:R-:W-:Y:S01]  /*0df0*/  LOP3.LUT R6, R13, R6, RZ, 0xc0, !PT ;  /* 0x000000060d067212 */ /* 0x000fe200078ec0ff */
[----:B------:R-:W-:Y:S02]  /*0e00*/  IMAD R4, R0, R4, R5 ;  /* 0x0000000400047224 */ /* 0x000fe400078e0205 */
[----:B--2---:R-:W-:-:S02]  /*0e10*/  IMAD R0, R7, R26, R24 ;  /* 0x0000001a07007224 */ /* 0x004fc400078e0218 */
[----:B---3--:R-:W-:Y:S02]  /*0e20*/  IMAD R3, R4, R27, R3 ;  /* 0x0000001b04037224 */ /* 0x008fe400078e0203 */
[----:B------:R-:W-:Y:S02]  /*0e30*/  IMAD.MOV.U32 R5, RZ, RZ, 0x1 ;  /* 0x00000001ff057424 */ /* 0x000fe400078e00ff */
[----:B------:R-:W-:-:S03]  /*0e40*/  IMAD R4, R0, R15, R6 ;  /* 0x0000000f00047224 */ /* 0x000fc600078e0206 */
[----:B------:R-:W-:Y:S02]  /*0e50*/  PRMT R0, R5, 0x7610, R0 ;  /* 0x0000761005007816 */ /* 0x000fe40000000000 */
[----:B------:R-:W-:Y:S02]  /*0e60*/  SEL R146, R4, R3, !P1 ;  /* 0x0000000304927207 */ /* 0x000fe40004800000 */
[----:B------:R-:W-:-:S07]  /*0e70*/  SEL R145, R3, R4, !P1 ;  /* 0x0000000403917207 */ /* 0x000fce0004800000 */
.L_x_8:
[----:B------:R-:W-:-:S08]  /*0e80*/  NOP ;  /* 0x0000000000007918 */ /* 0x000fd00000000000 */
[----:B------:R-:W0:Y:S02]  /*0e90*/  USETMAXREG.TRY_ALLOC.CTAPOOL UP0, 0xe8 ;  /* 0x000000e8000079c8 */ /* 0x000e240008000600 */
[----:B0-----:R-:W-:-:S13]  /*0ea0*/  PLOP3.LUT P0, PT, PT, PT, UP0, 0x80, 0x0 ;  /* 0x000000000000781c */ /* 0x001fda0003f0f008 */
[----:B------:R-:W-:Y:S05]  /*0eb0*/  @!P0 BRA `(.L_x_8) ;  /* 0xfffffffc00f08947 */ /* 0x000fea000383ffff */
[----:B------:R-:W-:Y:S01]  /*0ec0*/  ULDC.64 UR4, c[0x0][0x598] ;  /* 0x0001660000047ab9 */ /* 0x000fe20000000a00 */
[----:B------:R-:W-:Y:S01]  /*0ed0*/  ULDC.64 UR58, c[0x0][0x208] ;  /* 0x00008200003a7ab9 */ /* 0x000fe20000000a00 */
[----:B------:R-:W-:-:S04]  /*0ee0*/  ISETP.NE.U32.AND P0, PT, RZ, UR4, PT ;  /* 0x00000004ff007c0c */ /* 0x000fc8000bf05070 */
[----:B------:R-:W-:-:S13]  /*0ef0*/  ISETP.NE.AND.EX P0, PT, RZ, UR5, PT, P0 ;  /* 0x00000005ff007c0c */ /* 0x000fda000bf05300 */
[----:B------:R-:W-:Y:S05]  /*0f00*/  @!P0 BRA `(.L_x_11) ;  /* 0x00000000001c8947 */ /* 0x000fea0003800000 */
[----:B------:R-:W0:Y:S02]  /*0f10*/  LDC.64 R4, c[0x0][0x598] ;  /* 0x00016600ff047b82 */ /* 0x000e240000000a00 */
[----:B0-----:R-:W2:Y:S02]  /*0f20*/  LDG.E.64 R4, desc[UR58][R4.64] ;  /* 0x0000003a04047981 */ /* 0x001ea4000c1e1b00 */
[----:B--2---:R-:W-:-:S04]  /*0f30*/  ISETP.NE.U32.AND P0, PT, R4, RZ, PT ;  /* 0x000000ff0400720c */ /* 0x004fc80003f05070 */
[----:B------:R-:W-:-:S13]  /*0f40*/  ISETP.NE.AND.EX P0, PT, R5, RZ, PT, P0 ;  /* 0x000000ff0500720c */ /* 0x000fda0003f05300 */
[----:B------:R-:W-:Y:S05]  /*0f50*/  @!P0 BRA `(.L_x_11) ;  /* 0x0000000000088947 */ /* 0x000fea0003800000 */
[----:B------:R0:W5:Y:S01]  /*0f60*/  LD.E R147, desc[UR58][R4.64] ;  /* 0x0000003a04937980 */ /* 0x000162000c101900 */
[----:B------:R-:W-:Y:S05]  /*0f70*/  BRA `(.L_x_12) ;  /* 0x0000000000247947 */ /* 0x000fea0003800000 */
.L_x_11:
[----:B------:R-:W-:Y:S02]  /*0f80*/  ULDC.64 UR4, c[0x0][0x588] ;  /* 0x0001620000047ab9 */ /* 0x000fe40000000a00 */
[----:B------:R-:W-:-:S04]  /*0f90*/  ISETP.NE.U32.AND P0, PT, RZ, UR4, PT ;  /* 0x00000004ff007c0c */ /* 0x000fc8000bf05070 */
[----:B------:R-:W-:-:S13]  /*0fa0*/  ISETP.NE.AND.EX P0, PT, RZ, UR5, PT, P0 ;  /* 0x00000005ff007c0c */ /* 0x000fda000bf05300 */
[----:B------:R-:W-:Y:S05]  /*0fb0*/  @!P0 BRA `(.L_x_13) ;  /* 0x00000000000c8947 */ /* 0x000fea0003800000 */
[----:B------:R-:W0:Y:S02]  /*0fc0*/  LDC.64 R4, c[0x0][0x588] ;  /* 0x00016200ff047b82 */ /* 0x000e240000000a00 */
[----:B0-----:R1:W5:Y:S01]  /*0fd0*/  LDG.E R147, desc[UR58][R4.64] ;  /* 0x0000003a04937981 */ /* 0x001362000c1e1900 */
[----:B------:R-:W-:Y:S05]  /*0fe0*/  BRA `(.L_x_12) ;  /* 0x0000000000087947 */ /* 0x000fea0003800000 */
.L_x_13:
[----:B------:R-:W-:Y:S02]  /*0ff0*/  ULDC UR4, c[0x0][0x580] ;  /* 0x0001600000047ab9 */ /* 0x000fe40000000800 */
[----:B------:R-:W-:-:S07]  /*1000*/  IMAD.U32 R147, RZ, RZ, UR4 ;  /* 0x00000004ff937e24 */ /* 0x000fce000f8e00ff */
.L_x_12:
[----:B------:R-:W-:Y:S02]  /*1010*/  ULDC.64 UR4, c[0x0][0x5a0] ;  /* 0x0001680000047ab9 */ /* 0x000fe40000000a00 */
[----:B------:R-:W-:-:S04]  /*1020*/  ISETP.NE.U32.AND P0, PT, RZ, UR4, PT ;  /* 0x00000004ff007c0c */ /* 0x000fc8000bf05070 */
[----:B------:R-:W-:-:S13]  /*1030*/  ISETP.NE.AND.EX P0, PT, RZ, UR5, PT, P0 ;  /* 0x00000005ff007c0c */ /* 0x000fda000bf05300 */
[----:B------:R-:W-:Y:S05]  /*1040*/  @!P0 BRA `(.L_x_14) ;  /* 0x00000000001c8947 */ /* 0x000fea0003800000 */
[----:B01----:R-:W0:Y:S02]  /*1050*/  LDC.64 R4, c[0x0][0x5a0] ;  /* 0x00016800ff047b82 */ /* 0x003e240000000a00 */
[----:B0-----:R-:W2:Y:S02]  /*1060*/  LDG.E.64 R4, desc[UR58][R4.64] ;  /* 0x0000003a04047981 */ /* 0x001ea4000c1e1b00 */
[----:B--2---:R-:W-:-:S04]  /*1070*/  ISETP.NE.U32.AND P0, PT, R4, RZ, PT ;  /* 0x000000ff0400720c */ /* 0x004fc80003f05070 */
[----:B------:R-:W-:-:S13]  /*1080*/  ISETP.NE.AND.EX P0, PT, R5, RZ, PT, P0 ;  /* 0x000000ff0500720c */ /* 0x000fda0003f05300 */
[----:B------:R-:W-:Y:S05]  /*1090*/  @!P0 BRA `(.L_x_14) ;  /* 0x0000000000088947 */ /* 0x000fea0003800000 */
[----:B------:R0:W5:Y:S01]  /*10a0*/  LD.E R148, desc[UR58][R4.64] ;  /* 0x0000003a04947980 */ /* 0x000162000c101900 */
[----:B------:R-:W-:Y:S05]  /*10b0*/  BRA `(.L_x_15) ;  /* 0x0000000000247947 */ /* 0x000fea0003800000 */
.L_x_14:
[----:B------:R-:W-:Y:S02]  /*10c0*/  ULDC.64 UR4, c[0x0][0x590] ;  /* 0x0001640000047ab9 */ /* 0x000fe40000000a00 */
[----:B------:R-:W-:-:S04]  /*10d0*/  ISETP.NE.U32.AND P0, PT, RZ, UR4, PT ;  /* 0x00000004ff007c0c */ /* 0x000fc8000bf05070 */
[----:B------:R-:W-:-:S13]  /*10e0*/  ISETP.NE.AND.EX P0, PT, RZ, UR5, PT, P0 ;  /* 0x00000005ff007c0c */ /* 0x000fda000bf05300 */
[----:B------:R-:W-:Y:S05]  /*10f0*/  @!P0 BRA `(.L_x_16) ;  /* 0x00000000000c8947 */ /* 0x000fea0003800000 */
[----:B------:R-:W2:Y:S02]  /*1100*/  LDC.64 R148, c[0x0][0x590] ;  /* 0x00016400ff947b82 */ /* 0x000ea40000000a00 */
[----:B--2---:R2:W5:Y:S01]  /*1110*/  LDG.E R148, desc[UR58][R148.64] ;  /* 0x0000003a94947981 */ /* 0x004562000c1e1900 */
[----:B------:R-:W-:Y:S05]  /*1120*/  BRA `(.L_x_15) ;  /* 0x0000000000087947 */ /* 0x000fea0003800000 */
.L_x_16:
[----:B------:R-:W-:Y:S02]  /*1130*/  ULDC UR4, c[0x0][0x584] ;  /* 0x0001610000047ab9 */ /* 0x000fe40000000800 */
[----:B------:R-:W-:-:S07]  /*1140*/  IMAD.U32 R148, RZ, RZ, UR4 ;  /* 0x00000004ff947e24 */ /* 0x000fce000f8e00ff */
.L_x_15:
[----:B------:R-:W-:-:S13]  /*1150*/  LOP3.LUT P0, RZ, R0, 0xff, RZ, 0xc0, !PT ;  /* 0x000000ff00ff7812 */ /* 0x000fda000780c0ff */
[----:B------:R-:W-:Y:S05]  /*1160*/  @!P0 EXIT ;  /* 0x000000000000894d */ /* 0x000fea0003800000 */
[----:B------:R-:W-:Y:S01]  /*1170*/  ULDC UR4, c[0x0][0x28c] ;  /* 0x0000a30000047ab9 */ /* 0x000fe20000000800 */
[----:B------:R-:W-:Y:S01]  /*1180*/  UMOV UR36, URZ ;  /* 0x0000003f00247c82 */ /* 0x000fe20008000000 */
[----:B------:R-:W-:Y:S01]  /*1190*/  UIADD3 UR4, UR4, 0x7f, URZ ;  /* 0x0000007f04047890 */ /* 0x000fe2000fffe03f */
[----:B------:R-:W-:-:S03]  /*11a0*/  UMOV UR37, URZ ;  /* 0x0000003f00257c82 */ /* 0x000fc60008000000 */
[----:B------:R-:W-:-:S04]  /*11b0*/  USHF.R.S32.HI UR5, URZ, 0x1f, UR4 ;  /* 0x0000001f3f057899 */ /* 0x000fc80008011404 */
[----:B------:R-:W-:-:S04]  /*11c0*/  ULEA.HI UR5, UR5, UR4, URZ, 0x7 ;  /* 0x0000000405057291 */ /* 0x000fc8000f8f383f */
[----:B------:R-:W-:-:S12]  /*11d0*/  USHF.R.S32.HI UR38, URZ, 0x7, UR5 ;  /* 0x000000073f267899 */ /* 0x000fd80008011405 */
.L_x_278:
[----:B------:R-:W-:Y:S01]  /*11e0*/  LOP3.LUT R0, R18, 0x80, RZ, 0xc0, !PT ;  /* 0x0000008012007812 */ /* 0x000fe200078ec0ff */
[----:B------:R-:W3:Y:S01]  /*11f0*/  S2UR UR7, SR_CgaCtaId ;  /* 0x00000000000779c3 */ /* 0x000ee20000008800 */
[----:B------:R-:W-:Y:S02]  /*1200*/  UMOV UR6, 0x400 ;  /* 0x0000040000067882 */ /* 0x000fe40000000000 */
[----:B------:R-:W-:-:S06]  /*1210*/  SHF.R.U32.HI R0, RZ, 0x7, R0 ;  /* 0x00000007ff007819 */ /* 0x000fcc0000011600 */
[----:B----4-:R-:W4:Y:S01]  /*1220*/  SHFL.IDX PT, R0, R0, RZ, 0x1f ;  /* 0x00001fff00007589 */ /* 0x010f2200000e0000 */
[----:B---3--:R-:W-:Y:S01]  /*1230*/  ULEA UR6, UR7, UR6, 0x18 ;  /* 0x0000000607067291 */ /* 0x008fe2000f8ec03f */
[----:B----4-:R-:W-:-:S13]  /*1240*/  R2UR UR4, R0 ;  /* 0x00000000000472ca */ /* 0x010fda00000e0000 */
[----:B------:R-:W-:-:S04]  /*1250*/  ULEA.HI UR5, UR4, UR4, URZ, 0x1 ;  /* 0x0000000404057291 */ /* 0x000fc8000f8f083f */
[----:B------:R-:W-:-:S04]  /*1260*/  ULOP3.LUT UR5, UR5, 0x7fffe, URZ, 0xc0, !UPT ;  /* 0x0007fffe05057892 */ /* 0x000fc8000f8ec03f */
[----:B------:R-:W-:-:S03]  /*1270*/  UIADD3 UR5, UR4, -UR5, URZ ;  /* 0x8000000504057290 */ /* 0x000fc6000fffe03f */
[----:B------:R-:W-:Y:S01]  /*1280*/  ULDC UR4, c[0x0][0x28c] ;  /* 0x0000a30000047ab9 */ /* 0x000fe20000000800 */
[----:B------:R-:W-:Y:S01]  /*1290*/  ULEA UR5, UR5, UR6, 0xd ;  /* 0x0000000605057291 */ /* 0x000fe2000f8e683f */
[----:B------:R-:W-:-:S03]  /*12a0*/  ISETP.LT.AND P0, PT, RZ, UR4, PT ;  /* 0x00000004ff007c0c */ /* 0x000fc6000bf01270 */
[----:B------:R-:W-:-:S04]  /*12b0*/  UIADD3 UR5, UR5, 0x100, URZ ;  /* 0x0000010005057890 */ /* 0x000fc8000fffe03f */
[----:B------:R-:W-:-:S04]  /*12c0*/  USHF.R.U32.HI UR5, URZ, 0x4, UR5 ;  /* 0x000000043f057899 */ /* 0x000fc80008011605 */
[----:B------:R-:W-:Y:S02]  /*12d0*/  ULOP3.LUT UR39, UR5, 0x3fff, URZ, 0xc0, !UPT ;  /* 0x00003fff05277892 */ /* 0x000fe4000f8ec03f */
[----:B-1----:R-:W-:Y:S10]  /*12e0*/  @P0 BRA `(.L_x_17) ;  /* 0x0000000000400947 */ /* 0x002ff40003800000 */
[----:B------:R-:W-:Y:S01]  /*12f0*/  MOV R0, 0x0 ;  /* 0x0000000000007802 */ /* 0x000fe20000000f00 */
[----:B------:R-:W-:Y:S01]  /*1300*/  ULDC.64 UR4, c[0x4][0x68] ;  /* 0x01001a0000047ab9 */ /* 0x000fe20000000a00 */
[----:B------:R-:W-:Y:S01]  /*1310*/  ULDC.64 UR6, c[0x4][0x8] ;  /* 0x0100020000067ab9 */ /* 0x000fe20000000a00 */
[----:B01----:R-:W-:Y:S01]  /*1320*/  IMAD.U32 R4, RZ, RZ, UR4 ;  /* 0x00000004ff047e24 */ /* 0x003fe2000f8e00ff */
[----:B------:R0:W1:Y:S01]  /*1330*/  LDC.64 R14, c[0x4][R0] ;  /* 0x01000000000e7b82 */ /* 0x0000620000000a00 */
[----:B------:R-:W-:Y:S01]  /*1340*/  IMAD.U32 R5, RZ, RZ, UR5 ;  /* 0x00000005ff057e24 */ /* 0x000fe2000f8e00ff */
[----:B------:R-:W-:Y:S01]  /*1350*/  ULDC.64 UR4, c[0x4][0x70] ;  /* 0x01001c0000047ab9 */ /* 0x000fe20000000a00 */
[----:B------:R-:W-:Y:S02]  /*1360*/  IMAD.U32 R10, RZ, RZ, UR6 ;  /* 0x00000006ff0a7e24 */ /* 0x000fe4000f8e00ff */
[----:B------:R-:W-:Y:S02]  /*1370*/  IMAD.U32 R6, RZ, RZ, UR4 ;  /* 0x00000004ff067e24 */ /* 0x000fe4000f8e00ff */
[----:B------:R-:W-:-:S02]  /*1380*/  IMAD.U32 R7, RZ, RZ, UR5 ;  /* 0x00000005ff077e24 */ /* 0x000fc4000f8e00ff */
[----:B------:R-:W-:Y:S02]  /*1390*/  IMAD.U32 R11, RZ, RZ, UR7 ;  /* 0x00000007ff0b7e24 */ /* 0x000fe4000f8e00ff */
[----:B------:R-:W-:Y:S02]  /*13a0*/  IMAD.MOV.U32 R8, RZ, RZ, 0x1e1 ;  /* 0x000001e1ff087424 */ /* 0x000fe400078e00ff */
[----:B------:R-:W-:Y:S02]  /*13b0*/  IMAD.MOV.U32 R12, RZ, RZ, 0x1 ;  /* 0x00000001ff0c7424 */ /* 0x000fe400078e00ff */
[----:B0-----:R-:W-:-:S07]  /*13c0*/  IMAD.MOV.U32 R13, RZ, RZ, RZ ;  /* 0x000000ffff0d7224 */ /* 0x001fce00078e00ff */
[----:B------:R-:W-:-:S07]  /*13d0*/  LEPC R20, `(.L_x_17) ;  /* 0x000000001014794e */ /* 0x000fce0000000000 */
[----:B-12--5:R-:W-:Y:S05]  /*13e0*/  CALL.ABS.NOINC R14 ;  /* 0x000000000e007343 */ /* 0x026fea0003c00000 */
.L_x_17:
[----:B------:R-:W-:-:S04]  /*13f0*/  LOP3.LUT R0, R19, 0x1, RZ, 0xfc, !PT ;  /* 0x0000000113007812 */ /* 0x000fc800078efcff */
[----:B------:R-:W-:-:S13]  /*1400*/  ISETP.NE.AND P0, PT, R0, 0x3, PT ;  /* 0x000000030000780c */ /* 0x000fda0003f05270 */
[----:B------:R-:W-:Y:S05]  /*1410*/  @!P0 BRA `(.L_x_18) ;  /* 0x0000000000048947 */ /* 0x000fea0003800000 */
[----:B------:R-:W-:Y:S01]  /*1420*/  BPT.TRAP 0x1 ;  /* 0x000000040000795c */ /* 0x000fe20000300000 */
.L_x_18:
[----:B------:R-:W3:Y:S01]  /*1430*/  S2UR UR5, SR_CgaCtaId ;  /* 0x00000000000579c3 */ /* 0x000ee20000008800 */
[----:B------:R-:W-:Y:S01]  /*1440*/  UMOV UR4, 0x400 ;  /* 0x0000040000047882 */ /* 0x000fe20000000000 */
[----:B------:R-:W-:Y:S02]  /*1450*/  IMAD.U32 R0, RZ, RZ, UR36 ;  /* 0x00000024ff007e24 */ /* 0x000fe4000f8e00ff */
[----:B------:R-:W-:-:S03]  /*1460*/  IMAD.U32 R3, RZ, RZ, UR37 ;  /* 0x00000025ff037e24 */ /* 0x000fc6000f8e00ff */
[----:B------:R-:W-:Y:S01]  /*1470*/  SHF.L.U32 R0, R0, 0x1f, RZ ;  /* 0x0000001f00007819 */ /* 0x000fe200000006ff */
[----:B---3--:R-:W-:-:S06]  /*1480*/  ULEA UR4, UR5, UR4, 0x18 ;  /* 0x0000000405047291 */ /* 0x008fcc000f8ec03f */
[----:B------:R-:W-:-:S04]  /*1490*/  IMAD.U32 R6, RZ, RZ, UR4 ;  /* 0x00000004ff067e24 */ /* 0x000fc8000f8e00ff */
[----:B------:R-:W-:-:S04]  /*14a0*/  IMAD R3, R3, 0x8, R6 ;  /* 0x0000000803037824 */ /* 0x000fc800078e0206 */
[----:B------:R3:W4:Y:S01]  /*14b0*/  SYNCS.PHASECHK.TRANS64.TRYWAIT P1, [R3+URZ], R0 ;  /* 0x00000000030075a7 */ /* 0x000722000802017f */
[----:B------:R-:W-:Y:S05]  /*14c0*/  @!P0 BRA `(.L_x_19) ;  /* 0x0000000000048947 */ /* 0x000fea0003800000 */
[----:B------:R-:W-:Y:S01]  /*14d0*/  BPT.TRAP 0x1 ;  /* 0x000000040000795c */ /* 0x000fe20000300000 */
.L_x_19:
[----:B----4-:R-:W-:Y:S05]  /*14e0*/  @P1 BRA `(.L_x_20) ;  /* 0x0000000000081947 */ /* 0x010fea0003800000 */
[----:B------:R-:W4:Y:S02]  /*14f0*/  SYNCS.PHASECHK.TRANS64.TRYWAIT P1, [R3+URZ], R0 ;  /* 0x00000000030075a7 */ /* 0x000f24000802017f */
[----:B----4-:R-:W-:Y:S05]  /*1500*/  @!P1 BRA `(.L_x_21) ;  /* 0x000000b8009c9947 */ /* 0x010fea0003800000 */
.L_x_20:
[----:B------:R-:W-:-:S04]  /*1510*/  UISETP.LT.AND UP0, UPT, UR38, 0x1, UPT ;  /* 0x000000012600788c */ /* 0x000fc8000bf01270 */
[----:B------:R-:W-:-:S06]  /*1520*/  USEL UR4, UR38, 0x1, UP0 ;  /* 0x0000000126047887 */ /* 0x000fcc0008000000 */
[----:B---34-:R-:W-:Y:S01]  /*1530*/  IMAD.U32 R0, RZ, RZ, UR4 ;  /* 0x00000004ff007e24 */ /* 0x018fe2000f8e00ff */
[----:B------:R-:W-:Y:S05]  /*1540*/  WARPSYNC.ALL ;  /* 0x0000000000007948 */ /* 0x000fea0003800000 */
[----:B------:R-:W-:-:S04]  /*1550*/  IADD3 R0, -R0, UR38, RZ ;  /* 0x0000002600007c10 */ /* 0x000fc8000fffe1ff */
[----:B------:R-:W-:Y:S02]  /*1560*/  ISETP.GE.AND P1, PT, R0, 0x1, PT ;  /* 0x000000010000780c */ /* 0x000fe40003f26270 */
[----:B------:R-:W-:Y:S01]  /*1570*/  R2UR UR4, R6 ;  /* 0x00000000060472ca */ /* 0x000fe200000e0000 */
[----:B------:R-:W-:Y:S01]  /*1580*/  ULOP3.LUT UR39, UR39, 0x10000, URZ, 0xfc, !UPT ;  /* 0x0001000027277892 */ /* 0x000fe2000f8efc3f */
[----:B------:R-:W-:Y:S01]  /*1590*/  WARPGROUP.ARRIVE ;  /* 0x00000000000079c5 */ /* 0x000fe20000000000 */
[----:B------:R-:W-:Y:S01]  /*15a0*/  UMOV UR9, 0x40000040 ;  /* 0x4000004000097882 */ /* 0x000fe20000000000 */
[----:B------:R-:W-:Y:S01]  /*15b0*/  UMOV UR11, 0x40000040 ;  /* 0x40000040000b7882 */ /* 0x000fe20000000000 */
[----:B------:R-:W-:Y:S01]  /*15c0*/  ULEA UR8, UR37, UR39, 0xa ;  /* 0x0000002725087291 */ /* 0x000fe2000f8e503f */
[----:B------:R-:W-:Y:S01]  /*15d0*/  UMOV UR17, UR9 ;  /* 0x0000000900117c82 */ /* 0x000fe20008000000 */
[----:B------:R-:W-:Y:S01]  /*15e0*/  UMOV UR19, 0x40000040 ;  /* 0x4000004000137882 */ /* 0x000fe20000000000 */
[----:B------:R-:W-:Y:S01]  /*15f0*/  UMOV UR21, UR9 ;  /* 0x0000000900157c82 */ /* 0x000fe20008000000 */
[----:B------:R-:W-:Y:S01]  /*1600*/  UMOV UR23, 0x40000040 ;  /* 0x4000004000177882 */ /* 0x000fe20000000000 */
[----:B------:R-:W-:-:S02]  /*1610*/  UMOV UR25, UR9 ;  /* 0x0000000900197c82 */ /* 0x000fc40008000000 */
[----:B------:R-:W-:Y:S01]  /*1620*/  UMOV UR16, UR8 ;  /* 0x0000000800107c82 */ /* 0x000fe20008000000 */
[----:B------:R-:W-:Y:S01]  /*1630*/  UIADD3 UR4, UR4, 0x10100, URZ ;  /* 0x0001010004047890 */ /* 0x000fe2000fffe03f */
[----:B------:R-:W-:Y:S01]  /*1640*/  UMOV UR20, UR8 ;  /* 0x0000000800147c82 */ /* 0x000fe20008000000 */
[----:B------:R-:W-:Y:S02]  /*1650*/  UMOV UR24, UR8 ;  /* 0x0000000800187c82 */ /* 0x000fe40008000000 */
[----:B------:R-:W-:Y:S01]  /*1660*/  USHF.R.U32.HI UR4, URZ, 0x4, UR4 ;  /* 0x000000043f047899 */ /* 0x000fe20008011604 */
[----:B------:R-:W-:Y:S01]  /*1670*/  UMOV UR27, 0x40000040 ;  /* 0x40000040001b7882 */ /* 0x000fe20000000000 */
[----:B------:R-:W-:Y:S02]  /*1680*/  UMOV UR28, UR8 ;  /* 0x00000008001c7c82 */ /* 0x000fe40008000000 */
[----:B------:R-:W-:Y:S01]  /*1690*/  ULOP3.LUT UR4, UR4, 0x3fff, URZ, 0xc0, !UPT ;  /* 0x00003fff04047892 */ /* 0x000fe2000f8ec03f */
[----:B------:R-:W-:Y:S01]  /*16a0*/  UMOV UR29, UR9 ;  /* 0x00000009001d7c82 */ /* 0x000fe20008000000 */
[----:B------:R-:W-:-:S02]  /*16b0*/  UMOV UR31, 0x40000040 ;  /* 0x40000040001f7882 */ /* 0x000fc40000000000 */
[----:B------:R-:W-:Y:S01]  /*16c0*/  ULOP3.LUT UR56, UR4, 0x10000, URZ, 0xfc, !UPT ;  /* 0x0001000004387892 */ /* 0x000fe2000f8efc3f */
[----:B------:R-:W-:Y:S01]  /*16d0*/  UMOV UR40, UR8 ;  /* 0x0000000800287c82 */ /* 0x000fe20008000000 */
[----:B------:R-:W-:Y:S02]  /*16e0*/  UMOV UR41, UR9 ;  /* 0x0000000900297c82 */ /* 0x000fe40008000000 */
[----:B------:R-:W-:Y:S01]  /*16f0*/  UIMAD UR54, UR37, 0x780, UR56 ;  /* 0x00000780253678a4 */ /* 0x000fe2000f8e0238 */
[----:B------:R-:W-:Y:S01]  /*1700*/  UMOV UR43, 0x40000040 ;  /* 0x40000040002b7882 */ /* 0x000fe20000000000 */
[----:B------:R-:W-:Y:S02]  /*1710*/  UMOV UR12, UR8 ;  /* 0x00000008000c7c82 */ /* 0x000fe40008000000 */
[----:B------:R-:W-:Y:S02]  /*1720*/  UIADD3 UR18, UR54, 0x80, URZ ;  /* 0x0000008036127890 */ /* 0x000fe4000fffe03f */
[----:B------:R-:W-:-:S02]  /*1730*/  UIADD3 UR22, UR54, 0x100, URZ ;  /* 0x0000010036167890 */ /* 0x000fc4000fffe03f */
[----:B------:R-:W-:Y:S01]  /*1740*/  UMOV UR10, UR54 ;  /* 0x00000036000a7c82 */ /* 0x000fe20008000000 */
[----:B------:R-:W-:Y:S01]  /*1750*/  UIADD3 UR26, UR54, 0x180, URZ ;  /* 0x00000180361a7890 */ /* 0x000fe2000fffe03f */
[----:B------:R-:W-:Y:S01]  /*1760*/  IGMMA.64x16x32.S8.S8 R136, gdesc[UR8], RZ, !UPT, gsb0 ;  /* 0x00600000088879f1 */ /* 0x000fe2000c0410ff */
[----:B------:R-:W-:Y:S02]  /*1770*/  UIADD3 UR30, UR54, 0x200, URZ ;  /* 0x00000200361e7890 */ /* 0x000fe4000fffe03f */
[----:B------:R-:W-:Y:S01]  /*1780*/  UIADD3 UR10, UR54, 0x280, URZ ;  /* 0x00000280360a7890 */ /* 0x000fe2000fffe03f */
[----:B------:R-:W-:Y:S01]  /*1790*/  UMOV UR11, 0x40000040 ;  /* 0x40000040000b7882 */ /* 0x000fe20000000000 */
[----:B------:R-:W-:Y:S02]  /*17a0*/  UIADD3 UR42, UR54, 0x300, URZ ;  /* 0x00000300362a7890 */ /* 0x000fe4000fffe03f */
[----:B------:R-:W-:Y:S01]  /*17b0*/  UIADD3 UR14, UR54, 0x380, URZ ;  /* 0x00000380360e7890 */ /* 0x000fe2000fffe03f */
[----:B------:R-:W-:Y:S01]  /*17c0*/  UMOV UR13, UR9 ;  /* 0x00000009000d7c82 */ /* 0x000fe20008000000 */
[----:B------:R-:W-:Y:S01]  /*17d0*/  UMOV UR15, 0x40000040 ;  /* 0x40000040000f7882 */ /* 0x000fe20000000000 */
[----:B------:R-:W-:-:S02]  /*17e0*/  UIADD3 UR7, UR8, 0x2, URZ ;  /* 0x0000000208077890 */ /* 0x000fc4000fffe03f */
[----:B------:R-:W-:Y:S02]  /*17f0*/  UIADD3 UR6, UR8, 0x4, URZ ;  /* 0x0000000408067890 */ /* 0x000fe4000fffe03f */
[----:B------:R-:W-:Y:S01]  /*1800*/  UMOV UR4, UR8 ;  /* 0x0000000800047c82 */ /* 0x000fe20008000000 */
[----:B------:R-:W-:Y:S01]  /*1810*/  UMOV UR5, UR9 ;  /* 0x0000000900057c82 */ /* 0x000fe20008000000 */
[----:B------:R-:W-:Y:S02]  /*1820*/  UIADD3 UR34, UR8, 0x6, URZ ;  /* 0x0000000608227890 */ /* 0x000fe4000fffe03f */
[----:B------:R-:W-:Y:S01]  /*1830*/  UMOV UR32, UR8 ;  /* 0x0000000800207c82 */ /* 0x000fe20008000000 */
[----:B------:R-:W-:Y:S01]  /*1840*/  UMOV UR33, UR9 ;  /* 0x0000000900217c82 */ /* 0x000fe20008000000 */
[----:B------:R-:W-:Y:S01]  /*1850*/  UMOV UR35, 0x40000040 ;  /* 0x4000004000237882 */ /* 0x000fe20000000000 */
[----:B------:R-:W-:Y:S01]  /*1860*/  UIADD3 UR46, UR54, 0x506, URZ ;  /* 0x00000506362e7890 */ /* 0x000fe2000fffe03f */
[----:B------:R-:W-:Y:S01]  /*1870*/  UMOV UR47, 0x40000040 ;  /* 0x40000040002f7882 */ /* 0x000fe20000000000 */
[----:B------:R-:W-:Y:S01]  /*1880*/  UIADD3 UR50, UR54, 0x586, URZ ;  /* 0x0000058636327890 */ /* 0x000fe2000fffe03f */
[----:B------:R-:W-:Y:S01]  /*1890*/  UMOV UR51, 0x40000040 ;  /* 0x4000004000337882 */ /* 0x000fe20000000000 */
[----:B------:R-:W-:Y:S01]  /*18a0*/  UMOV UR55, 0x40000040 ;  /* 0x4000004000377882 */ /* 0x000fe20000000000 */
[----:B------:R-:W-:-:S02]  /*18b0*/  WARPGROUP.DEPBAR.LE gsb0, 0x0 ;  /* 0x00008000000079c5 */ /* 0x000fc40000010000 */
[----:B------:R-:W-:-:S06]  /*18c0*/  WARPGROUP.ARRIVE ;  /* 0x00000000000079c5 */ /* 0x000fcc0000000000 */
[----:B------:R-:W-:Y:S01]  /*18d0*/  IGMMA.64x16x32.S8.S8 R128, gdesc[UR16], RZ, !UPT, gsb0 ;  /* 0x00600000108079f1 */ /* 0x000fe2000c0410ff */
[----:B------:R-:W-:Y:S01]  /*18e0*/  UIADD3 UR18, UR54, 0x500, URZ ;  /* 0x0000050036127890 */ /* 0x000fe2000fffe03f */
[----:B------:R-:W-:Y:S01]  /*18f0*/  UMOV UR16, UR8 ;  /* 0x0000000800107c82 */ /* 0x000fe20008000000 */
[----:B------:R-:W-:Y:S01]  /*1900*/  UMOV UR17, UR9 ;  /* 0x0000000900117c82 */ /* 0x000fe20008000000 */
[----:B------:R-:W-:Y:S01]  /*1910*/  UMOV UR19, 0x40000040 ;  /* 0x4000004000137882 */ /* 0x000fe20000000000 */
[----:B------:R-:W-:Y:S02]  /*1920*/  WARPGROUP.DEPBAR.LE gsb0, 0x0 ;  /* 0x00008000000079c5 */ /* 0x000fe40000010000 */
        /* <DEDUP_REMOVED lines=23> */
[----:B------:R-:W-:Y:S02]  /*1aa0*/  UIADD3 UR10, UR54, 0x400, URZ ;  /* 0x00000400360a7890 */ /* 0x000fe4000fffe03f */
[----:B------:R-:W-:Y:S01]  /*1ab0*/  UIADD3 UR11, UR54, 0x480, URZ ;  /* 0x00000480360b7890 */ /* 0x000fe2000fffe03f */
[----:B------:R-:W-:Y:S02]  /*1ac0*/  WARPGROUP.DEPBAR.LE gsb0, 0x0 ;  /* 0x00008000000079c5 */ /* 0x000fe40000010000 */
[----:B------:R-:W-:-:S06]  /*1ad0*/  WARPGROUP.ARRIVE ;  /* 0x00000000000079c5 */ /* 0x000fcc0000000000 */
[----:B------:R-:W-:Y:S01]  /*1ae0*/  IGMMA.64x16x32.S8.S8 R88, gdesc[UR40], RZ, !UPT, gsb0 ;  /* 0x00600000285879f1 */ /* 0x000fe2000c0410ff */
[----:B------:R-:W-:Y:S01]  /*1af0*/  UMOV UR40, UR7 ;  /* 0x0000000700287c82 */ /* 0x000fe20008000000 */
[----:B------:R-:W-:Y:S01]  /*1b00*/  UMOV UR7, 0x40000040 ;  /* 0x4000004000077882 */ /* 0x000fe20000000000 */
[----:B------:R-:W-:Y:S01]  /*1b10*/  UIADD3 UR42, UR54, 0x2, URZ ;  /* 0x00000002362a7890 */ /* 0x000fe2000fffe03f */
[----:B------:R-:W-:Y:S01]  /*1b20*/  UMOV UR41, 0x40000040 ;  /* 0x4000004000297882 */ /* 0x000fe20000000000 */
[----:B------:R-:W-:Y:S01]  /*1b30*/  UMOV UR43, 0x40000040 ;  /* 0x40000040002b7882 */ /* 0x000fe20000000000 */
[----:B------:R-:W-:Y:S02]  /*1b40*/  WARPGROUP.DEPBAR.LE gsb0, 0x0 ;  /* 0x00008000000079c5 */ /* 0x000fe40000010000 */
[----:B------:R-:W-:-:S06]  /*1b50*/  WARPGROUP.ARRIVE ;  /* 0x00000000000079c5 */ /* 0x000fcc0000000000 */
[----:B------:R-:W-:Y:S01]  /*1b60*/  IGMMA.64x16x32.S8.S8 R80, gdesc[UR12], RZ, !UPT, gsb0 ;  /* 0x006000000c5079f1 */ /* 0x000fe2000c0410ff */
[----:B------:R-:W-:Y:S01]  /*1b70*/  UMOV UR12, UR6 ;  /* 0x00000006000c7c82 */ /* 0x000fe20008000000 */
[----:B------:R-:W-:Y:S01]  /*1b80*/  UMOV UR6, UR10 ;  /* 0x0000000a00067c82 */ /* 0x000fe20008000000 */
[----:B------:R-:W-:Y:S02]  /*1b90*/  UIADD3 UR10, UR54, 0x700, URZ ;  /* 0x00000700360a7890 */ /* 0x000fe4000fffe03f */
        /* <DEDUP_REMOVED lines=8> */
[----:B------:R-:W-:Y:S01]  /*1c20*/  UMOV UR11, 0x40000040 ;  /* 0x40000040000b7882 */ /* 0x000fe20000000000 */
[----:B------:R-:W-:Y:S01]  /*1c30*/  UIADD3 UR6, UR54, 0x82, URZ ;  /* 0x0000008236067890 */ /* 0x000fe2000fffe03f */
[----:B------:R-:W-:Y:S01]  /*1c40*/  UMOV UR5, 0x40000040 ;  /* 0x4000004000057882 */ /* 0x000fe20000000000 */
[----:B------:R-:W-:Y:S01]  /*1c50*/  UMOV UR7, 0x40000040 ;  /* 0x4000004000077882 */ /* 0x000fe20000000000 */
[----:B------:R-:W-:Y:S01]  /*1c60*/  UMOV UR44, UR4 ;  /* 0x00000004002c7c82 */ /* 0x000fe20008000000 */
[----:B------:R-:W-:Y:S01]  /*1c70*/  UMOV UR45, UR5 ;  /* 0x00000005002d7c82 */ /* 0x000fe20008000000 */
[----:B------:R-:W-:Y:S01]  /*1c80*/  UMOV UR48, UR4 ;  /* 0x0000000400307c82 */ /* 0x000fe20008000000 */
[----:B------:R-:W-:Y:S01]  /*1c90*/  UMOV UR49, UR5 ;  /* 0x0000000500317c82 */ /* 0x000fe20008000000 */
[----:B------:R-:W-:Y:S01]  /*1ca0*/  UMOV UR52, UR4 ;  /* 0x0000000400347c82 */ /* 0x000fe20008000000 */
[----:B------:R-:W-:Y:S01]  /*1cb0*/  UMOV UR53, UR5 ;  /* 0x0000000500357c82 */ /* 0x000fe20008000000 */
        /* <DEDUP_REMOVED lines=44> */
[----:B------:R-:W-:Y:S01]  /*1f80*/  IGMMA.64x16x32.S8.S8 R136, gdesc[UR40], R136, gsb0 ;  /* 0x00600000288879f1 */ /* 0x000fe20008041088 */
[----:B------:R-:W-:Y:S01]  /*1f90*/  UMOV UR42, UR6 ;  /* 0x00000006002a7c82 */ /* 0x000fe20008000000 */
[----:B------:R-:W-:Y:S01]  /*1fa0*/  UMOV UR43, 0x40000040 ;  /* 0x40000040002b7882 */ /* 0x000fe20000000000 */
[----:B------:R-:W-:Y:S01]  /*1fb0*/  UIADD3 UR6, UR54, 0x84, URZ ;  /* 0x0000008436067890 */ /* 0x000fe2000fffe03f */
[----:B------:R-:W-:Y:S02]  /*1fc0*/  WARPGROUP.DEPBAR.LE gsb0, 0x0 ;  /* 0x00008000000079c5 */ /* 0x000fe40000010000 */
[----:B------:R-:W-:-:S06]  /*1fd0*/  WARPGROUP.ARRIVE ;  /* 0x00000000000079c5 */ /* 0x000fcc0000000000 */
[----:B------:R-:W-:Y:S01]  /*1fe0*/  IGMMA.64x16x32.S8.S8 R128, gdesc[UR40], R128, gsb0 ;  /* 0x00600000288079f1 */ /* 0x000fe20008041080 */
[----:B------:R-:W-:Y:S01]  /*1ff0*/  UIADD3 UR42, UR54, 0x402, URZ ;  /* 0x00000402362a7890 */ /* 0x000fe2000fffe03f */
[----:B------:R-:W-:Y:S01]  /*2000*/  UMOV UR43, 0x40000040 ;  /* 0x40000040002b7882 */ /* 0x000fe20000000000 */
[----:B------:R-:W-:Y:S02]  /*2010*/  WARPGROUP.DEPBAR.LE gsb0, 0x0 ;  /* 0x00008000000079c5 */ /* 0x000fe40000010000 */
[----:B------:R-:W-:-:S06]  /*2020*/  WARPGROUP.ARRIVE ;  /* 0x00000000000079c5 */ /* 0x000fcc0000000000 */
[----:B------:R-:W-:Y:S01]  /*2030*/  IGMMA.64x16x32.S8.S8 R120, gdesc[UR16], R120, gsb0 ;  /* 0x00600000107879f1 */ /* 0x000fe20008041078 */
[----:B------:R-:W-:Y:S01]  /*2040*/  UIADD3 UR18, UR54, 0x482, URZ ;  /* 0x0000048236127890 */ /* 0x000fe2000fffe03f */
[----:B------:R-:W-:Y:S01]  /*2050*/  UMOV UR16, UR40 ;  /* 0x0000002800107c82 */ /* 0x000fe20008000000 */
[----:B------:R-:W-:Y:S01]  /*2060*/  UMOV UR17, UR41 ;  /* 0x0000002900117c82 */ /* 0x000fe20008000000 */
        /* <DEDUP_REMOVED lines=192> */
[----:B------:R-:W-:Y:S01]  /*2c70*/  UMOV UR10, UR14 ;  /* 0x0000000e000a7c82 */ /* 0x000fe20008000000 */
[----:B------:R-:W-:Y:S01]  /*2c80*/  UMOV UR14, UR18 ;  /* 0x00000012000e7c82 */ /* 0x000fe20008000000 */
[----:B------:R-:W-:Y:S02]  /*2c90*/  WARPGROUP.DEPBAR.LE gsb0, 0x0 ;  /* 0x00008000000079c5 */ /* 0x000fe40000010000 */
[----:B------:R-:W-:-:S06]  /*2ca0*/  WARPGROUP.ARRIVE ;  /* 0x00000000000079c5 */ /* 0x000fcc0000000000 */
[----:B------:R-:W-:Y:S01]  /*2cb0*/  IGMMA.64x16x32.S8.S8 R128, gdesc[UR4], R128, gsb0 ;  /* 0x00600000048079f1 */ /* 0x000fe20008041080 */
[----:B------:R-:W-:Y:S01]  /*2cc0*/  UIADD3 UR6, UR54, 0x206, URZ ;  /* 0x0000020636067890 */ /* 0x000fe2000fffe03f */
[----:B------:R-:W-:-:S06]  /*2cd0*/  UMOV UR7, 0x40000040 ;  /* 0x4000004000077882 */ /* 0x000fcc0000000000 */
[----:B------:R-:W-:Y:S01]  /*2ce0*/  UMOV UR18, UR6 ;  /* 0x0000000600127c82 */ /* 0x000fe20008000000 */
[----:B------:R-:W-:Y:S01]  /*2cf0*/  UIADD3 UR6, UR54, 0x606, URZ ;  /* 0x0000060636067890 */ /* 0x000fe2000fffe03f */
[----:B------:R-:W-:Y:S02]  /*2d00*/  WARPGROUP.DEPBAR.LE gsb0, 0x0 ;  /* 0x00008000000079c5 */ /* 0x000fe40000010000 */
[----:B------:R-:W-:-:S06]  /*2d10*/  WARPGROUP.ARRIVE ;  /* 0x00000000000079c5 */ /* 0x000fcc0000000000 */
[----:B------:R-:W-:Y:S01]  /*2d20*/  IGMMA.64x16x32.S8.S8 R120, gdesc[UR8], R120, gsb0 ;  /* 0x00600000087879f1 */ /* 0x000fe20008041078 */
[----:B------:R-:W-:Y:S02]  /*2d30*/  UIADD3 UR8, UR54, 0x686, URZ ;  /* 0x0000068636087890 */ /* 0x000fe4000fffe03f */
[----:B------:R-:W-:-:S03]  /*2d40*/  UIADD3 UR9, UR54, 0x706, URZ ;  /* 0x0000070636097890 */ /* 0x000fc6000fffe03f */
[----:B------:R-:W-:Y:S02]  /*2d50*/  UMOV UR54, UR6 ;  /* 0x0000000600367c82 */ /* 0x000fe40008000000 */
[----:B------:R-:W-:Y:S01]  /*2d60*/  UMOV UR6, UR8 ;  /* 0x0000000800067c82 */ /* 0x000fe20008000000 */
[----:B------:R-:W-:Y:S02]  /*2d70*/  WARPGROUP.DEPBAR.LE gsb0, 0x0 ;  /* 0x00008000000079c5 */ /* 0x000fe40000010000 */
[----:B------:R-:W-:-:S06]  /*2d80*/  WARPGROUP.ARRIVE ;  /* 0x00000000000079c5 */ /* 0x000fcc0000000000 */
[----:B------:R-:W-:Y:S03]  /*2d90*/  IGMMA.64x16x32.S8.S8 R112, gdesc[UR12], R112, gsb0 ;  /* 0x006000000c7079f1 */ /* 0x000fe60008041070 */
        /* <DEDUP_REMOVED lines=29> */
[----:B------:R-:W-:Y:S01]  /*2f70*/  IGMMA.64x16x32.S8.S8 R32, gdesc[UR4], R32, gsb0 ;  /* 0x00600000042079f1 */ /* 0x000fe20008041020 */
[----:B------:R-:W-:Y:S01]  /*2f80*/  UMOV UR6, UR9 ;  /* 0x0000000900067c82 */ /* 0x000fe20008000000 */
[----:B------:R-:W-:Y:S01]  /*2f90*/  UMOV UR7, 0x40000040 ;  /* 0x4000004000077882 */ /* 0x000fe20000000000 */
[----:B------:R-:W-:Y:S02]  /*2fa0*/  WARPGROUP.DEPBAR.LE gsb0, 0x0 ;  /* 0x00008000000079c5 */ /* 0x000fe40000010000 */
[----:B------:R-:W-:-:S06]  /*2fb0*/  WARPGROUP.ARRIVE ;  /* 0x00000000000079c5 */ /* 0x000fcc0000000000 */
[----:B------:R-:W-:Y:S03]  /*2fc0*/  IGMMA.64x16x32.S8.S8 R24, gdesc[UR4], R24, gsb0 ;  /* 0x00600000041879f1 */ /* 0x000fe60008041018 */
[----:B------:R-:W-:Y:S02]  /*2fd0*/  WARPGROUP.DEPBAR.LE gsb0, 0x0 ;  /* 0x00008000000079c5 */ /* 0x000fe40000010000 */
[----:B------:R-:W-:Y:S05]  /*2fe0*/  @!P1 BRA `(.L_x_22) ;  /* 0x0000001800e09947 */ /* 0x000fea0003800000 */
[----:B------:R-:W-:Y:S02]  /*2ff0*/  UIADD3 UR4, UR37, 0x1, URZ ;  /* 0x0000000125047890 */ /* 0x000fe4000fffe03f */
[----:B------:R-:W-:Y:S02]  /*3000*/  IMAD.U32 R3, RZ, RZ, UR37 ;  /* 0x00000025ff037e24 */ /* 0x000fe4000f8e00ff */
[----:B------:R-:W-:-:S04]  /*3010*/  UISETP.NE.AND UP0, UPT, UR4, 0x4, UPT ;  /* 0x000000040400788c */ /* 0x000fc8000bf05270 */
[----:B------:R-:W-:Y:S02]  /*3020*/  USEL UR5, URZ, 0x1, UP0 ;  /* 0x000000013f057887 */ /* 0x000fe40008000000 */
[----:B------:R-:W-:Y:S02]  /*3030*/  USEL UR4, UR4, URZ, UP0 ;  /* 0x0000003f04047287 */ /* 0x000fe40008000000 */
[----:B------:R-:W-:-:S06]  /*3040*/  ULOP3.LUT UR5, UR36, UR5, URZ, 0x3c, !UPT ;  /* 0x0000000524057292 */ /* 0x000fcc000f8e3c3f */
[----:B------:R-:W-:-:S07]  /*3050*/  IMAD.U32 R7, RZ, RZ, UR5 ;  /* 0x00000005ff077e24 */ /* 0x000fce000f8e00ff */
.L_x_29:
[----:B------:R-:W-:Y:S05]  /*3060*/  @!P0 BRA `(.L_x_23) ;  /* 0x0000000000048947 */ /* 0x000fea0003800000 */
[----:B------:R-:W-:Y:S01]  /*3070*/  BPT.TRAP 0x1 ;  /* 0x000000040000795c */ /* 0x000fe20000300000 */
.L_x_23:
[----:B------:R-:W3:Y:S01]  /*3080*/  S2UR UR6, SR_CgaCtaId ;  /* 0x00000000000679c3 */ /* 0x000ee20000008800 */
[----:B------:R-:W-:Y:S01]  /*3090*/  UMOV UR5, 0x400 ;  /* 0x0000040000057882 */ /* 0x000fe20000000000 */
[----:B01----:R-:W-:Y:S01]  /*30a0*/  IMAD.U32 R5, RZ, RZ, UR4 ;  /* 0x00000004ff057e24 */ /* 0x003fe2000f8e00ff */
[----:B------:R-:W-:Y:S01]  /*30b0*/  SHF.L.U32 R4, R7, 0x1f, RZ ;  /* 0x0000001f07047819 */ /* 0x000fe200000006ff */
[----:B---3--:R-:W-:-:S06]  /*30c0*/  ULEA UR5, UR6, UR5, 0x18 ;  /* 0x0000000506057291 */ /* 0x008fcc000f8ec03f */
[----:B------:R-:W-:-:S04]  /*30d0*/  IMAD.U32 R6, RZ, RZ, UR5 ;  /* 0x00000005ff067e24 */ /* 0x000fc8000f8e00ff */
[----:B------:R-:W-:-:S04]  /*30e0*/  IMAD R5, R5, 0x8, R6 ;  /* 0x0000000805057824 */ /* 0x000fc800078e0206 */
[----:B------:R0:W1:Y:S01]  /*30f0*/  SYNCS.PHASECHK.TRANS64.TRYWAIT P1, [R5+URZ], R4 ;  /* 0x00000004050075a7 */ /* 0x000062000802017f */
[----:B------:R-:W-:Y:S05]  /*3100*/  @!P0 BRA `(.L_x_24) ;  /* 0x0000000000048947 */ /* 0x000fea0003800000 */
[----:B------:R-:W-:Y:S01]  /*3110*/  BPT.TRAP 0x1 ;  /* 0x000000040000795c */ /* 0x000fe20000300000 */
.L_x_24:
[----:B-1----:R-:W-:Y:S05]  /*3120*/  @P1 BRA `(.L_x_25) ;  /* 0x0000000000081947 */ /* 0x002fea0003800000 */
[----:B------:R-:W1:Y:S02]  /*3130*/  SYNCS.PHASECHK.TRANS64.TRYWAIT P1, [R5+URZ], R4 ;  /* 0x00000004050075a7 */ /* 0x000e64000802017f */
[----:B-1----:R-:W-:Y:S05]  /*3140*/  @!P1 BRA `(.L_x_26) ;  /* 0x0000009c00a09947 */ /* 0x002fea0003800000 */
.L_x_25:
[----:B------:R-:W-:Y:S01]  /*3150*/  UIMAD UR6, UR4, 0x780, UR56 ;  /* 0x00000780040678a4 */ /* 0x000fe2000f8e0238 */
[----:B------:R-:W-:Y:S01]  /*3160*/  WARPGROUP.ARRIVE ;  /* 0x00000000000079c5 */ /* 0x000fe20000000000 */
[----:B------:R-:W-:Y:S01]  /*3170*/  ULEA UR8, UR4, UR39, 0xa ;  /* 0x0000002704087291 */ /* 0x000fe2000f8e503f */
[----:B------:R-:W-:Y:S01]  /*3180*/  UMOV UR9, 0x40000040 ;  /* 0x4000004000097882 */ /* 0x000fe20000000000 */
[----:B------:R-:W-:Y:S01]  /*3190*/  UMOV UR11, 0x40000040 ;  /* 0x40000040000b7882 */ /* 0x000fe20000000000 */
[----:B------:R-:W-:Y:S02]  /*31a0*/  UIADD3 UR14, UR6, 0x80, URZ ;  /* 0x00000080060e7890 */ /* 0x000fe4000fffe03f */
[----:B------:R-:W-:Y:S02]  /*31b0*/  UMOV UR10, UR6 ;  /* 0x00000006000a7c82 */ /* 0x000fe40008000000 */
[----:B------:R-:W-:Y:S01]  /*31c0*/  UMOV UR12, UR8 ;  /* 0x00000008000c7c82 */ /* 0x000fe20008000000 */
[----:B------:R-:W-:Y:S01]  /*31d0*/  UMOV UR13, UR9 ;  /* 0x00000009000d7c82 */ /* 0x000fe20008000000 */
[----:B------:R-:W-:Y:S01]  /*31e0*/  IGMMA.64x16x32.S8.S8 R136, gdesc[UR8], R136, gsb0 ;  /* 0x00600000088879f1 */ /* 0x000fe20008041088 */
[----:B------:R-:W-:Y:S01]  /*31f0*/  UMOV UR15, 0x40000040 ;  /* 0x40000040000f7882 */ /* 0x000fe20000000000 */
[----:B------:R-:W-:-:S02]  /*3200*/  UIADD3 UR5, UR6, 0x100, URZ ;  /* 0x0000010006057890 */ /* 0x000fc4000fffe03f */
[----:B------:R-:W-:Y:S02]  /*3210*/  UIADD3 UR7, UR6, 0x180, URZ ;  /* 0x0000018006077890 */ /* 0x000fe4000fffe03f */
[----:B------:R-:W-:Y:S02]  /*3220*/  UIADD3 UR16, UR6, 0x200, URZ ;  /* 0x0000020006107890 */ /* 0x000fe4000fffe03f */
[----:B------:R-:W-:Y:S02]  /*3230*/  UIADD3 UR17, UR6, 0x280, URZ ;  /* 0x0000028006117890 */ /* 0x000fe4000fffe03f */
[----:B------:R-:W-:Y:S02]  /*3240*/  UIADD3 UR10, UR6, 0x300, URZ ;  /* 0x00000300060a7890 */ /* 0x000fe4000fffe03f */
[----:B------:R-:W-:Y:S01]  /*3250*/  UIADD3 UR11, UR6, 0x380, URZ ;  /* 0x00000380060b7890 */ /* 0x000fe2000fffe03f */
[----:B------:R-:W-:Y:S02]  /*3260*/  WARPGROUP.DEPBAR.LE gsb0, 0x0 ;  /* 0x00008000000079c5 */ /* 0x000fe40000010000 */
[----:B------:R-:W-:-:S06]  /*3270*/  WARPGROUP.ARRIVE ;  /* 0x00000000000079c5 */ /* 0x000fcc0000000000 */
[----:B------:R-:W-:Y:S01]  /*3280*/  IGMMA.64x16x32.S8.S8 R128, gdesc[UR12], R128, gsb0 ;  /* 0x006000000c8079f1 */ /* 0x000fe20008041080 */
[----:B------:R-:W-:Y:S01]  /*3290*/  UMOV UR12, UR8 ;  /* 0x00000008000c7c82 */ /* 0x000fe20008000000 */
[----:B------:R-:W-:Y:S01]  /*32a0*/  UMOV UR13, UR9 ;  /* 0x00000009000d7c82 */ /* 0x000fe20008000000 */
[----:B------:R-:W-:Y:S01]  /*32b0*/  UMOV UR14, UR5 ;  /* 0x00000005000e7c82 */ /* 0x000fe20008000000 */
[----:B------:R-:W-:Y:S01]  /*32c0*/  UMOV UR15, 0x40000040 ;  /* 0x40000040000f7882 */ /* 0x000fe20000000000 */
        /* <DEDUP_REMOVED lines=96> */
[----:B------:R-:W-:Y:S02]  /*38d0*/  UIADD3 UR5, UR6, 0x202, URZ ;  /* 0x0000020206057890 */ /* 0x000fe4000fffe03f */
[----:B------:R-:W-:Y:S01]  /*38e0*/  UIADD3 UR9, UR6, 0x302, URZ ;  /* 0x0000030206097890 */ /* 0x000fe2000fffe03f */
[----:B------:R-:W-:Y:S02]  /*38f0*/  WARPGROUP.DEPBAR.LE gsb0, 0x0 ;  /* 0x00008000000079c5 */ /* 0x000fe40000010000 */
[----:B------:R-:W-:-:S06]  /*3900*/  WARPGROUP.ARRIVE ;  /* 0x00000000000079c5 */ /* 0x000fcc0000000000 */
[----:B------:R-:W-:Y:S01]  /*3910*/  IGMMA.64x16x32.S8.S8 R24, gdesc[UR12], R24, gsb0 ;  /* 0x006000000c1879f1 */ /* 0x000fe20008041018 */
[----:B------:R-:W-:Y:S01]  /*3920*/  UMOV UR12, UR7 ;  /* 0x00000007000c7c82 */ /* 0x000fe20008000000 */
[----:B------:R-:W-:Y:S01]  /*3930*/  UMOV UR13, 0x40000040 ;  /* 0x40000040000d7882 */ /* 0x000fe20000000000 */
[----:B------:R-:W-:Y:S01]  /*3940*/  UMOV UR14, UR16 ;  /* 0x00000010000e7c82 */ /* 0x000fe20008000000 */
[----:B------:R-:W-:Y:S01]  /*3950*/  UMOV UR15, 0x40000040 ;  /* 0x40000040000f7882 */ /* 0x000fe20000000000 */
[----:B------:R-:W-:Y:S01]  /*3960*/  UIADD3 UR7, UR6, 0x282, URZ ;  /* 0x0000028206077890 */ /* 0x000fe2000fffe03f */
[----:B------:R-:W-:Y:S02]  /*3970*/  WARPGROUP.DEPBAR.LE gsb0, 0x0 ;  /* 0x00008000000079c5 */ /* 0x000fe40000010000 */
[----:B------:R-:W-:-:S06]  /*3980*/  WARPGROUP.ARRIVE ;  /* 0x00000000000079c5 */ /* 0x000fcc0000000000 */
[----:B------:R-:W-:Y:S01]  /*3990*/  IGMMA.64x16x32.S8.S8 R136, gdesc[UR12], R136, gsb0 ;  /* 0x006000000c8879f1 */ /* 0x000fe20008041088 */
        /* <DEDUP_REMOVED lines=173> */
[----:B------:R-:W-:Y:S01]  /*4470*/  UMOV UR10, UR5 ;  /* 0x00000005000a7c82 */ /* 0x000fe20008000000 */
[----:B------:R-:W-:Y:S01]  /*4480*/  UIADD3 UR5, UR6, 0x186, URZ ;  /* 0x0000018606057890 */ /* 0x000fe2000fffe03f */
[----:B------:R-:W-:Y:S02]  /*4490*/  WARPGROUP.DEPBAR.LE gsb0, 0x0 ;  /* 0x00008000000079c5 */ /* 0x000fe40000010000 */
[----:B------:R-:W-:-:S06]  /*44a0*/  WARPGROUP.ARRIVE ;  /* 0x00000000000079c5 */ /* 0x000fcc0000000000 */
[----:B------:R-:W-:Y:S01]  /*44b0*/  IGMMA.64x16x32.S8.S8 R24, gdesc[UR12], R24, gsb0 ;  /* 0x006000000c1879f1 */ /* 0x000fe20008041018 */
[----:B------:R-:W-:Y:S02]  /*44c0*/  UIADD3 UR12, UR6, 0x106, URZ ;  /* 0x00000106060c7890 */ /* 0x000fe4000fffe03f */
        /* <DEDUP_REMOVED lines=86> */
[----:B------:R-:W-:Y:S01]  /*4a30*/  BPT.TRAP 0x1 ;  /* 0x000000040000795c */ /* 0x000fe20000300000 */
.L_x_27:
[----:B------:R-:W-:-:S13]  /*4a40*/  ISETP.NE.AND P1, PT, R22, RZ, PT ;  /* 0x000000ff1600720c */ /* 0x000fda0003f25270 */
[----:B01----:R-:W-:-:S04]  /*4a50*/  @P1 IMAD R4, R3, 0x8, R6 ;  /* 0x0000000803041824 */ /* 0x003fc800078e0206 */
[----:B------:R-:W-:-:S05]  /*4a60*/  @P1 VIADD R4, R4, 0x20 ;  /* 0x0000002004041836 */ /* 0x000fca0000000000 */
[----:B------:R-:W-:-:S04]  /*4a70*/  @P1 PRMT R4, R23, 0x654, R4 ;  /* 0x0000065417041816 */ /* 0x000fc80000000004 */
[----:B------:R0:W-:Y:S01]  /*4a80*/  @P1 SYNCS.ARRIVE.TRANS64.RED.A1T0 RZ, [R4+URZ], RZ ;  /* 0x000000ff04ff19a7 */ /* 0x0001e2000810043f */
[----:B------:R-:W-:-:S13]  /*4a90*/  ISETP.GT.U32.AND P1, PT, R19, 0x1, PT ;  /* 0x000000011300780c */ /* 0x000fda0003f24070 */
[----:B0-----:R-:W-:Y:S05]  /*4aa0*/  @P1 BRA `(.L_x_28) ;  /* 0x0000000000041947 */ /* 0x001fea0003800000 */
[----:B------:R-:W-:Y:S01]  /*4ab0*/  BPT.TRAP 0x1 ;  /* 0x000000040000795c */ /* 0x000fe20000300000 */
.L_x_28:
[----:B------:R-:W-:Y:S01]  /*4ac0*/  UIADD3 UR4, UR4, 0x1, URZ ;  /* 0x0000000104047890 */ /* 0x000fe2000fffe03f */
[C---:B------:R-:W-:Y:S01]  /*4ad0*/  ISETP.GT.AND P2, PT, R0.reuse, 0x1, PT ;  /* 0x000000010000780c */ /* 0x040fe20003f44270 */
[----:B------:R-:W-:Y:S02]  /*4ae0*/  VIADD R3, R3, 0x1 ;  /* 0x0000000103037836 */ /* 0x000fe40000000000 */
[----:B------:R-:W-:Y:S01]  /*4af0*/  UISETP.NE.AND UP0, UPT, UR4, 0x4, UPT ;  /* 0x000000040400788c */ /* 0x000fe2000bf05270 */
[----:B------:R-:W-:Y:S02]  /*4b00*/  VIADD R0, R0, 0xffffffff ;  /* 0xffffffff00007836 */ /* 0x000fe40000000000 */
[C---:B------:R-:W-:Y:S01]  /*4b10*/  ISETP.NE.AND P1, PT, R3.reuse, 0x4, PT ;  /* 0x000000040300780c */ /* 0x040fe20003f25270 */
[----:B------:R-:W-:Y:S02]  /*4b20*/  USEL UR5, URZ, 0x1, UP0 ;  /* 0x000000013f057887 */ /* 0x000fe40008000000 */
[----:B------:R-:W-:Y:S01]  /*4b30*/  USEL UR4, UR4, URZ, UP0 ;  /* 0x0000003f04047287 */ /* 0x000fe20008000000 */
[----:B------:R-:W-:-:S03]  /*4b40*/  SEL R3, R3, RZ, P1 ;  /* 0x000000ff03037207 */ /* 0x000fc60000800000 */
[----:B------:R-:W-:Y:S01]  /*4b50*/  LOP3.LUT R7, R7, UR5, RZ, 0x3c, !PT ;  /* 0x0000000507077c12 */ /* 0x000fe2000f8e3cff */
[----:B------:R-:W-:Y:S07]  /*4b60*/  @P2 BRA `(.L_x_29) ;  /* 0xffffffe4003c2947 */ /* 0x000fee000383ffff */
.L_x_22:
[----:B------:R-:W3:Y:S02]  /*4b70*/  LDC R0, c[0x0][0x28c] ;  /* 0x0000a300ff007b82 */ /* 0x000ee40000000800 */
[----:B---3--:R-:W-:-:S13]  /*4b80*/  ISETP.GE.AND P1, PT, R0, 0x1, PT ;  /* 0x000000010000780c */ /* 0x008fda0003f26270 */
[----:B------:R-:W-:Y:S05]  /*4b90*/  @!P1 BRA `(.L_x_30) ;  /* 0x0000000000409947 */ /* 0x000fea0003800000 */
[----:B------:R-:W-:Y:S05]  /*4ba0*/  @!P0 BRA `(.L_x_31) ;  /* 0x0000000000048947 */ /* 0x000fea0003800000 */
[----:B------:R-:W-:Y:S01]  /*4bb0*/  BPT.TRAP 0x1 ;  /* 0x000000040000795c */ /* 0x000fe20000300000 */
.L_x_31:
[----:B------:R-:W-:Y:S01]  /*4bc0*/  ISETP.NE.AND P0, PT, R22, RZ, PT ;  /* 0x000000ff1600720c */ /* 0x000fe20003f05270 */
[----:B------:R-:W-:-:S12]  /*4bd0*/  UISETP.LT.AND UP1, UPT, UR38, 0x1, UPT ;  /* 0x000000012600788c */ /* 0x000fd8000bf21270 */
[----:B------:R-:W-:-:S05]  /*4be0*/  VOTEU.ANY UP0, P0 ;  /* 0x00000000003f7886 */ /* 0x000fca0000000100 */
[----:B------:R-:W-:-:S04]  /*4bf0*/  @UP0 USEL UR4, UR38, 0x1, UP1 ;  /* 0x0000000126040887 */ /* 0x000fc80008800000 */
[----:B------:R-:W-:-:S06]  /*4c00*/  @UP0 UIADD3 UR4, UR37, UR38, -UR4 ;  /* 0x0000002625040290 */ /* 0x000fcc000fffe804 */
[----:B------:R-:W-:-:S04]  /*4c10*/  IMAD.U32 R0, RZ, RZ, UR4 ;  /* 0x00000004ff007e24 */ /* 0x000fc8000f8e00ff */
[----:B------:R-:W-:-:S05]  /*4c20*/  @P0 IMAD.SHL.U32 R0, R0, 0x8, RZ ;  /* 0x0000000800000824 */ /* 0x000fca00078e00ff */
[----:B------:R-:W-:-:S04]  /*4c30*/  @P0 LOP3.LUT R0, R0, 0x18, RZ, 0xc0, !PT ;  /* 0x0000001800000812 */ /* 0x000fc800078ec0ff */
[----:B------:R-:W-:-:S04]  /*4c40*/  @P0 IADD3 R0, R6, 0x20, R0 ;  /* 0x0000002006000810 */ /* 0x000fc80007ffe000 */
[----:B------:R-:W-:-:S04]  /*4c50*/  @P0 PRMT R0, R23, 0x654, R0 ;  /* 0x0000065417000816 */ /* 0x000fc80000000000 */
[----:B------:R3:W-:Y:S01]  /*4c60*/  @P0 SYNCS.ARRIVE.TRANS64.RED.A1T0 RZ, [R0+URZ], RZ ;  /* 0x000000ff00ff09a7 */ /* 0x0007e2000810043f */
[----:B------:R-:W-:-:S13]  /*4c70*/  ISETP.GT.U32.AND P0, PT, R19, 0x1, PT ;  /* 0x000000011300780c */ /* 0x000fda0003f04070 */
[----:B---3--:R-:W-:Y:S05]  /*4c80*/  @P0 BRA `(.L_x_30) ;  /* 0x0000000000040947 */ /* 0x008fea0003800000 */
[----:B------:R-:W-:Y:S01]  /*4c90*/  BPT.TRAP 0x1 ;  /* 0x000000040000795c */ /* 0x000fe20000300000 */
.L_x_30:
[----:B------:R-:W3:Y:S01]  /*4ca0*/  LDC R8, c[0x0][0x288] ;  /* 0x0000a200ff087b82 */ /* 0x000ee20000000800 */
[--C-:B------:R-:W-:Y:S01]  /*4cb0*/  SHF.R.U32.HI R0, RZ, 0x7, R18.reuse ;  /* 0x00000007ff007819 */ /* 0x100fe20000011612 */
[----:B------:R-:W-:Y:S01]  /*4cc0*/  UIADD3 UR37, UR38, UR37, URZ ;  /* 0x0000002526257290 */ /* 0x000fe2000fffe03f */
[----:B01----:R-:W-:Y:S01]  /*4cd0*/  LOP3.LUT R4, R18, 0x60, RZ, 0xc0, !PT ;  /* 0x0000006012047812 */ /* 0x003fe200078ec0ff */
[----:B------:R-:W-:Y:S01]  /*4ce0*/  IMAD R7, R146, 0xf0, RZ ;  /* 0x000000f092077824 */ /* 0x000fe200078e02ff */
[----:B------:R-:W-:Y:S01]  /*4cf0*/  LOP3.LUT R0, R0, 0x1, RZ, 0xc0, !PT ;  /* 0x0000000100007812 */ /* 0x000fe200078ec0ff */
[----:B------:R-:W-:Y:S01]  /*4d00*/  USHF.R.U32.HI UR4, URZ, 0x2, UR37 ;  /* 0x000000023f047899 */ /* 0x000fe20008011625 */
[----:B------:R-:W-:Y:S01]  /*4d10*/  SHF.R.U32.HI R3, RZ, 0x2, R18 ;  /* 0x00000002ff037819 */ /* 0x000fe20000011612 */
[----:B------:R-:W-:Y:S01]  /*4d20*/  IMAD.SHL.U32 R13, R145, 0x80, RZ ;  /* 0x00000080910d7824 */ /* 0x000fe200078e00ff */
[----:B------:R-:W-:Y:S01]  /*4d30*/  SHF.R.U32.HI R6, RZ, 0x1, R4 ;  /* 0x00000001ff067819 */ /* 0x000fe20000011604 */
[----:B------:R-:W-:Y:S01]  /*4d40*/  IMAD.SHL.U32 R4, R0, 0x40, RZ ;  /* 0x0000004000047824 */ /* 0x000fe200078e00ff */
[----:B------:R-:W-:Y:S01]  /*4d50*/  LOP3.LUT R3, R3, 0x7, RZ, 0xc0, !PT ;  /* 0x0000000703037812 */ /* 0x000fe200078ec0ff */
[----:B------:R-:W-:Y:S01]  /*4d60*/  ULOP3.LUT UR4, UR4, 0x1, URZ, 0xc0, !UPT ;  /* 0x0000000104047892 */ /* 0x000fe2000f8ec03f */
[----:B------:R-:W-:Y:S01]  /*4d70*/  SHF.R.S32.HI R14, RZ, 0x1f, R144 ;  /* 0x0000001fff0e7819 */ /* 0x000fe20000011490 */
[----:B------:R-:W-:Y:S01]  /*4d80*/  ULDC UR8, c[0x0][0x284] ;  /* 0x0000a10000087ab9 */ /* 0x000fe20000000800 */
[--C-:B------:R-:W-:Y:S01]  /*4d90*/  IADD3 R5, RZ, -R6, -R3.reuse ;  /* 0x80000006ff057210 */ /* 0x100fe20007ffe803 */
[----:B------:R-:W-:Y:S01]  /*4da0*/  UISETP.GT.U32.AND UP1, UPT, UR37, 0x3, UPT ;  /* 0x000000032500788c */ /* 0x000fe2000bf24070 */
[----:B------:R-:W-:Y:S01]  /*4db0*/  LOP3.LUT R3, R4, 0x40, R3, 0xe2, !PT ;  /* 0x0000004004037812 */ /* 0x000fe200078ee203 */
[----:B------:R-:W-:Y:S01]  /*4dc0*/  UISETP.NE.U32.AND UP0, UPT, UR4, 0x1, UPT ;  /* 0x000000010400788c */ /* 0x000fe2000bf05070 */
[----:B------:R-:W-:Y:S01]  /*4dd0*/  LOP3.LUT R4, R18, 0x3, RZ, 0xc0, !PT ;  /* 0x0000000312047812 */ /* 0x000fe200078ec0ff */
[----:B------:R-:W-:Y:S01]  /*4de0*/  ULDC.64 UR6, c[0x0][0x5d0] ;  /* 0x0001740000067ab9 */ /* 0x000fe20000000a00 */
[----:B------:R-:W-:Y:S01]  /*4df0*/  UISETP.LT.U32.AND UP1, UPT, UR38, 0x4, UP1 ;  /* 0x000000042600788c */ /* 0x000fe20008f21070 */
[----:B------:R-:W-:Y:S01]  /*4e00*/  IMAD R0, R0, -0x40, R5 ;  /* 0xffffffc000007824 */ /* 0x000fe200078e0205 */
[----:B------:R-:W-:Y:S01]  /*4e10*/  UISETP.GT.U32.AND UP0, UPT, UR38, 0x3, !UP0 ;  /* 0x000000032600788c */ /* 0x000fe2000c704070 */
[----:B---3--:R-:W-:Y:S01]  /*4e20*/  IMAD R12, R4, -0x2, R8 ;  /* 0xfffffffe040c7824 */ /* 0x008fe200078e0208 */
[----:B------:R-:W-:Y:S01]  /*4e30*/  ISETP.GE.AND P0, PT, R7, R8, PT ;  /* 0x000000080700720c */ /* 0x000fe20003f06270 */
[----:B------:R-:W-:Y:S01]  /*4e40*/  IMAD.SHL.U32 R8, R18, 0x2, RZ ;  /* 0x0000000212087824 */ /* 0x000fe200078e00ff */
[----:B------:R-:W-:Y:S01]  /*4e50*/  USEL UR5, URZ, 0x1, !UP1 ;  /* 0x000000013f057887 */ /* 0x000fe2000c800000 */
[----:B------:R-:W-:Y:S01]  /*4e60*/  IMAD R5, R14, UR6, RZ ;  /* 0x000000060e057c24 */ /* 0x000fe2000f8e02ff */
[----:B------:R-:W-:Y:S01]  /*4e70*/  ISETP.GE.OR P0, PT, R13, UR8, P0 ;  /* 0x000000080d007c0c */ /* 0x000fe20008706670 */
[----:B------:R-:W-:Y:S01]  /*4e80*/  USEL UR4, URZ, 0x1, !UP0 ;  /* 0x000000013f047887 */ /* 0x000fe2000c000000 */
[----:B------:R-:W-:Y:S01]  /*4e90*/  LOP3.LUT R8, R7, 0x6, R8, 0xf8, !PT ;  /* 0x0000000607087812 */ /* 0x000fe200078ef808 */
[----:B------:R-:W-:Y:S01]  /*4ea0*/  IMAD.WIDE R10, R145, 0x80, RZ ;  /* 0x00000080910a7825 */ /* 0x000fe200078e02ff */
[----:B------:R-:W-:Y:S01]  /*4eb0*/  ULOP3.LUT UR37, UR37, 0x3, URZ, 0xc0, !UPT ;  /* 0x0000000325257892 */ /* 0x000fe2000f8ec03f */
[----:B------:R-:W-:Y:S01]  /*4ec0*/  IADD3 R0, -R13, UR8, R0 ;  /* 0x000000080d007c10 */ /* 0x000fe2000fffe100 */
[----:B------:R-:W-:Y:S01]  /*4ed0*/  ULOP3.LUT UR36, UR4, UR36, UR5, 0x96, !UPT ;  /* 0x0000002404247292 */ /* 0x000fe2000f8e9605 */
[----:B------:R-:W-:Y:S01]  /*4ee0*/  SHF.R.S32.HI R9, RZ, 0x1f, R8 ;  /* 0x0000001fff097819 */ /* 0x000fe20000011408 */
[----:B------:R-:W-:Y:S01]  /*4ef0*/  IMAD R15, R144, UR7, R5 ;  /* 0x00000007900f7c24 */ /* 0x000fe2000f8e0205 */
[----:B------:R-:W-:Y:S01]  /*4f00*/  LOP3.LUT R157, R10, R3, R6, 0xfe, !PT ;  /* 0x000000030a9d7212 */ /* 0x000fe200078efe06 */
[----:B------:R-:W-:-:S02]  /*4f10*/  IMAD.IADD R3, R12, 0x1, -R7 ;  /* 0x000000010c037824 */ /* 0x000fc400078e0a07 */
[----:B------:R-:W-:-:S04]  /*4f20*/  IMAD.WIDE.U32 R4, R144, UR6, R8 ;  /* 0x0000000690047c25 */ /* 0x000fc8000f8e0008 */
[----:B------:R-:W-:Y:S02]  /*4f30*/  IMAD.IADD R5, R5, 0x1, R15 ;  /* 0x0000000105057824 */ /* 0x000fe400078e020f */
[----:B------:R-:W-:Y:S01]  /*4f40*/  IMAD.MOV.U32 R145, RZ, RZ, -0x1 ;  /* 0xffffffffff917424 */ /* 0x000fe200078e00ff */
[----:B------:R-:W-:Y:S06]  /*4f50*/  @P0 BRA `(.L_x_32) ;  /* 0x0000006000f00947 */ /* 0x000fec0003800000 */
[----:B------:R-:W0:Y:S01]  /*4f60*/  LDC.64 R12, c[0x0][0x5c8] ;  /* 0x00017200ff0c7b82 */ /* 0x000e220000000a00 */
[----:B------:R-:W-:Y:S01]  /*4f70*/  ULDC.64 UR4, c[0x0][0x5c0] ;  /* 0x0001700000047ab9 */ /* 0x000fe20000000a00 */
[----:B------:R-:W-:Y:S01]  /*4f80*/  BSSY B0, `(.L_x_32) ;  /* 0x0000639000007945 */ /* 0x000fe20003800000 */
[-C--:B0-----:R-:W-:Y:S02]  /*4f90*/  IMAD R6, R11, R12.reuse, RZ ;  /* 0x0000000c0b067224 */ /* 0x081fe400078e02ff */
[----:B------:R-:W-:-:S04]  /*4fa0*/  IMAD.WIDE.U32 R4, R157, R12, R4 ;  /* 0x0000000c9d047225 */ /* 0x000fc800078e0004 */
[----:B------:R-:W-:Y:S01]  /*4fb0*/  IMAD R7, R157, R13, R6 ;  /* 0x0000000d9d077224 */ /* 0x000fe200078e0206 */
[----:B------:R-:W-:-:S03]  /*4fc0*/  IADD3 R4, P0, R4, UR4, RZ ;  /* 0x0000000404047c10 */ /* 0x000fc6000ff1e0ff */
[----:B------:R-:W-:Y:S01]  /*4fd0*/  IMAD.IADD R7, R5, 0x1, R7 ;  /* 0x0000000105077824 */ /* 0x000fe200078e0207 */
[----:B------:R-:W-:-:S04]  /*4fe0*/  LEA R6, P1, R12, R4, 0x3 ;  /* 0x000000040c067211 */ /* 0x000fc800078218ff */
[----:B------:R-:W-:Y:S02]  /*4ff0*/  IADD3.X R5, R7, UR5, RZ, P0, !PT ;  /* 0x0000000507057c10 */ /* 0x000fe400087fe4ff */
[----:B-----5:R-:W-:Y:S02]  /*5000*/  ISETP.NE.AND P0, PT, R148, RZ, PT ;  /* 0x000000ff9400720c */ /* 0x020fe40003f05270 */
[----:B------:R-:W-:-:S11]  /*5010*/  LEA.HI.X R7, R12, R5, R13, 0x3, P1 ;  /* 0x000000050c077211 */ /* 0x000fd600008f1c0d */
[----:B------:R-:W-:Y:S05]  /*5020*/  @!P0 BRA `(.L_x_33) ;  /* 0x0000004800288947 */ /* 0x000fea0003800000 */
[----:B------:R-:W0:Y:S01]  /*5030*/  LDC.64 R152, c[0x0][0x5b0] ;  /* 0x00016c00ff987b82 */ /* 0x000e220000000a00 */
[----:B------:R-:W-:Y:S01]  /*5040*/  ULDC.64 UR4, c[0x0][0x5b8] ;  /* 0x00016e0000047ab9 */ /* 0x000fe20000000a00 */
[----:B------:R-:W-:Y:S01]  /*5050*/  ISETP.GE.AND P3, PT, R3, 0x1, PT ;  /* 0x000000010300780c */ /* 0x000fe20003f66270 */
[----:B------:R-:W-:Y:S01]  /*5060*/  IMAD R13, R14, UR4, RZ ;  /* 0x000000040e0d7c24 */ /* 0x000fe2000f8e02ff */
[----:B------:R-:W-:Y:S01]  /*5070*/  BSSY B1, `(.L_x_34) ;  /* 0x000000e000017945 */ /* 0x000fe20003800000 */
[----:B------:R-:W-:Y:S01]  /*5080*/  IMAD.WIDE.U32 R20, R144, UR4, R8 ;  /* 0x0000000490147c25 */ /* 0x000fe2000f8e0008 */
[----:B------:R-:W-:Y:S02]  /*5090*/  ISETP.LT.OR P1, PT, R0, 0x1, !P3 ;  /* 0x000000010000780c */ /* 0x000fe40005f21670 */
[----:B------:R-:W1:Y:S01]  /*50a0*/  LDC.64 R154, c[0x0][0x5a8] ;  /* 0x00016a00ff9a7b82 */ /* 0x000e620000000a00 */
[----:B------:R-:W-:Y:S02]  /*50b0*/  IMAD R13, R144, UR5, R13 ;  /* 0x00000005900d7c24 */ /* 0x000fe4000f8e020d */
[----:B------:R-:W-:-:S02]  /*50c0*/  IMAD.MOV.U32 R14, RZ, RZ, R20 ;  /* 0x000000ffff0e7224 */ /* 0x000fc400078e0014 */
[----:B------:R-:W-:Y:S02]  /*50d0*/  IMAD.IADD R15, R21, 0x1, R13 ;  /* 0x00000001150f7824 */ /* 0x000fe400078e020d */
[-C--:B0-----:R-:W-:Y:S02]  /*50e0*/  IMAD R10, R11, R152.reuse, RZ ;  /* 0x000000980b0a7224 */ /* 0x081fe400078e02ff */
[----:B------:R-:W-:-:S04]  /*50f0*/  IMAD.WIDE.U32 R8, R157, R152, R14 ;  /* 0x000000989d087225 */ /* 0x000fc800078e000e */
[----:B------:R-:W-:Y:S01]  /*5100*/  IMAD R151, R157, R153, R10 ;  /* 0x000000999d977224 */ /* 0x000fe200078e020a */
[----:B-1----:R-:W-:-:S04]  /*5110*/  IADD3 R8, P0, R8, R154, RZ ;  /* 0x0000009a08087210 */ /* 0x002fc80007f1e0ff */
[----:B------:R-:W-:Y:S01]  /*5120*/  IADD3.X R9, R155, R9, R151, P0, !PT ;  /* 0x000000099b097210 */ /* 0x000fe200007fe497 */
[----:B------:R-:W-:Y:S08]  /*5130*/  @P1 BRA `(.L_x_35) ;  /* 0x0000000000041947 */ /* 0x000ff00003800000 */
[----:B--2---:R0:W5:Y:S02]  /*5140*/  LDG.E.U8 R149, desc[UR58][R8.64] ;  /* 0x0000003a08957981 */ /* 0x004164000c1e1100 */
.L_x_35:
[----:B------:R-:W-:Y:S05]  /*5150*/  BSYNC B1 ;  /* 0x0000000000017941 */ /* 0x000fea0003800000 */
.L_x_34:
[----:B-----5:R-:W-:Y:S01]  /*5160*/  LOP3.LUT R12, R149, 0xffff, RZ, 0xc0, !PT ;  /* 0x0000ffff950c7812 */ /* 0x020fe200078ec0ff */
[----:B------:R-:W-:Y:S01]  /*5170*/  IMAD.SHL.U32 R10, R152, 0x8, RZ ;  /* 0x00000008980a7824 */ /* 0x000fe200078e00ff */
[----:B------:R-:W-:Y:S01]  /*5180*/  ISETP.GE.AND P2, PT, R3, 0x2, PT ;  /* 0x000000020300780c */ /* 0x000fe20003f46270 */
[----:B------:R-:W-:Y:S01]  /*5190*/  BSSY B1, `(.L_x_36) ;  /* 0x000000e000017945 */ /* 0x000fe20003800000 */
[----:B------:R-:W-:Y:S02]  /*51a0*/  PRMT R13, R12, 0x8880, RZ ;  /* 0x000088800c0d7816 */ /* 0x000fe400000000ff */
[----:B------:R-:W-:Y:S02]  /*51b0*/  ISETP.LT.OR P0, PT, R0, 0x1, !P2 ;  /* 0x000000010000780c */ /* 0x000fe40005701670 */
[----:B------:R-:W-:Y:S01]  /*51c0*/  SHF.L.U64.HI R11, R152, 0x3, R153 ;  /* 0x00000003980b7819 */ /* 0x000fe20000010299 */
[----:B------:R-:W-:-:S04]  /*51d0*/  IMAD R12, R13, R148, RZ ;  /* 0x000000940d0c7224 */ /* 0x000fc800078e02ff */
[----:B------:R-:W-:Y:S02]  /*51e0*/  @!P1 IMAD R13, R136, R147, R12 ;  /* 0x00000093880d9224 */ /* 0x000fe400078e020c */
[----:B------:R-:W-:-:S03]  /*51f0*/  IMAD.WIDE.U32 R10, R157, R152, R10 ;  /* 0x000000989d0a7225 */ /* 0x000fc600078e000a */
[----:B------:R1:W-:Y:S01]  /*5200*/  @!P1 STG.E.U8 desc[UR58][R4.64], R13 ;  /* 0x0000000d04009986 */ /* 0x0003e2000c10113a */
[----:B------:R-:W-:Y:S01]  /*5210*/  IADD3 R10, P4, P5, R20, R154, R10 ;  /* 0x0000009a140a7210 */ /* 0x000fe20007d9e00a */
[----:B------:R-:W-:Y:S01]  /*5220*/  IMAD.IADD R20, R151, 0x1, R11 ;  /* 0x0000000197147824 */ /* 0x000fe200078e020b */
[----:B------:R-:W-:Y:S11]  /*5230*/  @P0 BRA `(.L_x_37) ;  /* 0x00000000000c0947 */ /* 0x000ff60003800000 */
[----:B--2---:R-:W1:Y:S02]  /*5240*/  LDG.E.U8 R149, desc[UR58][R8.64+0x1] ;  /* 0x0000013a08957981 */ /* 0x004e64000c1e1100 */
[----:B-1----:R-:W-:-:S05]  /*5250*/  PRMT R13, R149, 0x8880, RZ ;  /* 0x00008880950d7816 */ /* 0x002fca00000000ff */
[----:B------:R-:W-:-:S07]  /*5260*/  IMAD R12, R13, R148, RZ ;  /* 0x000000940d0c7224 */ /* 0x000fce00078e02ff */
.L_x_37:
[----:B------:R-:W-:Y:S05]  /*5270*/  BSYNC B1 ;  /* 0x0000000000017941 */ /* 0x000fea0003800000 */
.L_x_36:
[C---:B------:R-:W-:Y:S01]  /*5280*/  ISETP.LT.OR P3, PT, R0.reuse, 0x9, !P3 ;  /* 0x000000090000780c */ /* 0x040fe20005f61670 */
[----:B------:R-:W-:Y:S01]  /*5290*/  @!P0 IMAD R137, R137, R147, R12 ;  /* 0x0000009389898224 */ /* 0x000fe200078e020c */
[----:B------:R-:W-:Y:S01]  /*52a0*/  ISETP.GE.AND P1, PT, R3, 0x9, PT ;  /* 0x000000090300780c */ /* 0x000fe20003f26270 */
[----:B------:R-:W-:Y:S01]  /*52b0*/  BSSY B1, `(.L_x_38) ;  /* 0x000000b000017945 */ /* 0x000fe20003800000 */
[----:B------:R-:W-:Y:S02]  /*52c0*/  IADD3.X R11, R15, R155, R20, P4, P5 ;  /* 0x0000009b0f0b7210 */ /* 0x000fe400027ea414 */
[----:B------:R3:W-:Y:S01]  /*52d0*/  @!P0 STG.E.U8 desc[UR58][R4.64+0x1], R137 ;  /* 0x0000018904008986 */ /* 0x0007e2000c10113a */
[----:B------:R-:W-:Y:S02]  /*52e0*/  ISETP.GE.AND P0, PT, R3, 0xa, PT ;  /* 0x0000000a0300780c */ /* 0x000fe40003f06270 */
[C---:B------:R-:W-:Y:S02]  /*52f0*/  ISETP.LT.OR P2, PT, R0.reuse, 0x9, !P2 ;  /* 0x000000090000780c */ /* 0x040fe40005741670 */
[----:B------:R-:W-:-:S02]  /*5300*/  ISETP.LT.OR P5, PT, R0, 0x1, !P1 ;  /* 0x000000010000780c */ /* 0x000fc40004fa1670 */
[----:B------:R-:W-:Y:S01]  /*5310*/  ISETP.LT.OR P4, PT, R0, 0x1, !P0 ;  /* 0x000000010000780c */ /* 0x000fe20004781670 */
[----:B------:R-:W-:-:S12]  /*5320*/  @P3 BRA `(.L_x_39) ;  /* 0x00000000000c3947 */ /* 0x000fd80003800000 */
[----:B--2---:R-:W1:Y:S02]  /*5330*/  LDG.E.U8 R149, desc[UR58][R10.64] ;  /* 0x0000003a0a957981 */ /* 0x004e64000c1e1100 */
[----:B-1----:R-:W-:-:S05]  /*5340*/  PRMT R13, R149, 0x8880, RZ ;  /* 0x00008880950d7816 */ /* 0x002fca00000000ff */
[----:B------:R-:W-:-:S07]  /*5350*/  IMAD R12, R13, R148, RZ ;  /* 0x000000940d0c7224 */ /* 0x000fce00078e02ff */
.L_x_39:
[----:B------:R-:W-:Y:S05]  /*5360*/  BSYNC B1 ;  /* 0x0000000000017941 */ /* 0x000fea0003800000 */
.L_x_38:
[----:B-1----:R-:W-:Y:S01]  /*5370*/  @!P3 IMAD R13, R138, R147, R12 ;  /* 0x000000938a0db224 */ /* 0x002fe200078e020c */
[----:B------:R-:W-:Y:S04]  /*5380*/  BSSY B1, `(.L_x_40) ;  /* 0x0000006000017945 */ /* 0x000fe80003800000 */
[----:B------:R1:W-:Y:S01]  /*5390*/  @!P3 STG.E.U8 desc[UR58][R6.64], R13 ;  /* 0x0000000d0600b986 */ /* 0x0003e2000c10113a */
[----:B------:R-:W-:Y:S05]  /*53a0*/  @P2 BRA `(.L_x_41) ;  /* 0x00000000000c2947 */ /* 0x000fea0003800000 */
[----:B--2---:R-:W1:Y:S02]  /*53b0*/  LDG.E.U8 R149, desc[UR58][R10.64+0x1] ;  /* 0x0000013a0a957981 */ /* 0x004e64000c1e1100 */
[----:B-1----:R-:W-:-:S05]  /*53c0*/  PRMT R13, R149, 0x8880, RZ ;  /* 0x00008880950d7816 */ /* 0x002fca00000000ff */
[----:B------:R-:W-:-:S07]  /*53d0*/  IMAD R12, R13, R148, RZ ;  /* 0x000000940d0c7224 */ /* 0x000fce00078e02ff */
.L_x_41:
[----:B------:R-:W-:Y:S05]  /*53e0*/  BSYNC B1 ;  /* 0x0000000000017941 */ /* 0x000fea0003800000 */
.L_x_40:
[----:B------:R-:W-:Y:S01]  /*53f0*/  @!P2 IMAD R139, R139, R147, R12 ;  /* 0x000000938b8ba224 */ /* 0x000fe200078e020c */
[----:B------:R-:W-:Y:S04]  /*5400*/  BSSY B1, `(.L_x_42) ;  /* 0x0000006000017945 */ /* 0x000fe80003800000 */
[----:B------:R4:W-:Y:S01]  /*5410*/  @!P2 STG.E.U8 desc[UR58][R6.64+0x1], R139 ;  /* 0x0000018b0600a986 */ /* 0x0009e2000c10113a */
[----:B------:R-:W-:Y:S05]  /*5420*/  @P5 BRA `(.L_x_43) ;  /* 0x00000000000c5947 */ /* 0x000fea0003800000 */
[----:B--2---:R-:W1:Y:S02]  /*5430*/  LDG.E.U8 R149, desc[UR58][R8.64+0x8] ;  /* 0x0000083a08957981 */ /* 0x004e64000c1e1100 */
[----:B-1----:R-:W-:-:S05]  /*5440*/  PRMT R13, R149, 0x8880, RZ ;  /* 0x00008880950d7816 */ /* 0x002fca00000000ff */
[----:B------:R-:W-:-:S07]  /*5450*/  IMAD R12, R13, R148, RZ ;  /* 0x000000940d0c7224 */ /* 0x000fce00078e02ff */
.L_x_43:
[----:B------:R-:W-:Y:S05]  /*5460*/  BSYNC B1 ;  /* 0x0000000000017941 */ /* 0x000fea0003800000 */
.L_x_42:
[----:B-1----:R-:W-:Y:S01]  /*5470*/  @!P5 IMAD R13, R140, R147, R12 ;  /* 0x000000938c0dd224 */ /* 0x002fe200078e020c */
[----:B------:R-:W-:Y:S04]  /*5480*/  BSSY B1, `(.L_x_44) ;  /* 0x0000006000017945 */ /* 0x000fe80003800000 */
[----:B------:R1:W-:Y:S01]  /*5490*/  @!P5 STG.E.U8 desc[UR58][R4.64+0x8], R13 ;  /* 0x0000080d0400d986 */ /* 0x0003e2000c10113a */
[----:B------:R-:W-:Y:S05]  /*54a0*/  @P4 BRA `(.L_x_45) ;  /* 0x00000000000c4947 */ /* 0x000fea0003800000 */
[----:B--2---:R-:W1:Y:S02]  /*54b0*/  LDG.E.U8 R149, desc[UR58][R8.64+0x9] ;  /* 0x0000093a08957981 */ /* 0x004e64000c1e1100 */
[----:B-1----:R-:W-:-:S05]  /*54c0*/  PRMT R13, R149, 0x8880, RZ ;  /* 0x00008880950d7816 */ /* 0x002fca00000000ff */
[----:B------:R-:W-:-:S07]  /*54d0*/  IMAD R12, R13, R148, RZ ;  /* 0x000000940d0c7224 */ /* 0x000fce00078e02ff */
.L_x_45:
[----:B------:R-:W-:Y:S05]  /*54e0*/  BSYNC B1 ;  /* 0x0000000000017941 */ /* 0x000fea0003800000 */
.L_x_44:
[C---:B------:R-:W-:Y:S01]  /*54f0*/  ISETP.LT.OR P1, PT, R0.reuse, 0x9, !P1 ;  /* 0x000000090000780c */ /* 0x040fe20004f21670 */
[----:B------:R-:W-:Y:S01]  /*5500*/  @!P4 IMAD R141, R141, R147, R12 ;  /* 0x000000938d8dc224 */ /* 0x000fe200078e020c */
[C---:B------:R-:W-:Y:S01]  /*5510*/  ISETP.GE.AND P3, PT, R3.reuse, 0x11, PT ;  /* 0x000000110300780c */ /* 0x040fe20003f66270 */
[----:B------:R-:W-:Y:S01]  /*5520*/  BSSY B1, `(.L_x_46) ;  /* 0x000000a000017945 */ /* 0x000fe20003800000 */
[----:B------:R-:W-:Y:S02]  /*5530*/  ISETP.GE.AND P2, PT, R3, 0x12, PT ;  /* 0x000000120300780c */ /* 0x000fe40003f46270 */
[----:B------:R0:W-:Y:S01]  /*5540*/  @!P4 STG.E.U8 desc[UR58][R4.64+0x9], R141 ;  /* 0x0000098d0400c986 */ /* 0x0001e2000c10113a */
[C---:B------:R-:W-:Y:S02]  /*5550*/  ISETP.LT.OR P0, PT, R0.reuse, 0x9, !P0 ;  /* 0x000000090000780c */ /* 0x040fe40004701670 */
[C---:B------:R-:W-:Y:S02]  /*5560*/  ISETP.LT.OR P5, PT, R0.reuse, 0x1, !P3 ;  /* 0x000000010000780c */ /* 0x040fe40005fa1670 */
[----:B------:R-:W-:-:S02]  /*5570*/  ISETP.LT.OR P4, PT, R0, 0x1, !P2 ;  /* 0x000000010000780c */ /* 0x000fc40005781670 */
[----:B------:R-:W-:Y:S11]  /*5580*/  @P1 BRA `(.L_x_47) ;  /* 0x00000000000c1947 */ /* 0x000ff60003800000 */
[----:B--2---:R-:W1:Y:S02]  /*5590*/  LDG.E.U8 R149, desc[UR58][R10.64+0x8] ;  /* 0x0000083a0a957981 */ /* 0x004e64000c1e1100 */
[----:B-1----:R-:W-:-:S05]  /*55a0*/  PRMT R13, R149, 0x8880, RZ ;  /* 0x00008880950d7816 */ /* 0x002fca00000000ff */
[----:B------:R-:W-:-:S07]  /*55b0*/  IMAD R12, R13, R148, RZ ;  /* 0x000000940d0c7224 */ /* 0x000fce00078e02ff */
.L_x_47:
[----:B------:R-:W-:Y:S05]  /*55c0*/  BSYNC B1 ;  /* 0x0000000000017941 */ /* 0x000fea0003800000 */
.L_x_46:
[----:B-1----:R-:W-:Y:S01]  /*55d0*/  @!P1 IMAD R13, R142, R147, R12 ;  /* 0x000000938e0d9224 */ /* 0x002fe200078e020c */
[----:B------:R-:W-:Y:S04]  /*55e0*/  BSSY B1, `(.L_x_48) ;  /* 0x0000006000017945 */ /* 0x000fe80003800000 */
[----:B------:R1:W-:Y:S01]  /*55f0*/  @!P1 STG.E.U8 desc[UR58][R6.64+0x8], R13 ;  /* 0x0000080d06009986 */ /* 0x0003e2000c10113a */
[----:B------:R-:W-:Y:S05]  /*5600*/  @P0 BRA `(.L_x_49) ;  /* 0x00000000000c0947 */ /* 0x000fea0003800000 */
[----:B--2---:R-:W1:Y:S02]  /*5610*/  LDG.E.U8 R149, desc[UR58][R10.64+0x9] ;  /* 0x0000093a0a957981 */ /* 0x004e64000c1e1100 */
[----:B-1----:R-:W-:-:S05]  /*5620*/  PRMT R13, R149, 0x8880, RZ ;  /* 0x00008880950d7816 */ /* 0x002fca00000000ff */
[----:B------:R-:W-:-:S07]  /*5630*/  IMAD R12, R13, R148, RZ ;  /* 0x000000940d0c7224 */ /* 0x000fce00078e02ff */
.L_x_49:
[----:B------:R-:W-:Y:S05]  /*5640*/  BSYNC B1 ;  /* 0x0000000000017941 */ /* 0x000fea0003800000 */
.L_x_48:
[----:B------:R-:W-:Y:S01]  /*5650*/  @!P0 IMAD R143, R143, R147, R12 ;  /* 0x000000938f8f8224 */ /* 0x000fe200078e020c */
[----:B------:R-:W-:Y:S04]  /*5660*/  BSSY B1, `(.L_x_50) ;  /* 0x0000006000017945 */ /* 0x000fe80003800000 */
[----:B------:R0:W-:Y:S01]  /*5670*/  @!P0 STG.E.U8 desc[UR58][R6.64+0x9], R143 ;  /* 0x0000098f06008986 */ /* 0x0001e2000c10113a */
[----:B------:R-:W-:Y:S05]  /*5680*/  @P5 BRA `(.L_x_51) ;  /* 0x00000000000c5947 */ /* 0x000fea0003800000 */
[----:B--2---:R-:W1:Y:S02]  /*5690*/  LDG.E.U8 R149, desc[UR58][R8.64+0x10] ;  /* 0x0000103a08957981 */ /* 0x004e64000c1e1100 */
[----:B-1----:R-:W-:-:S05]  /*56a0*/  PRMT R13, R149, 0x8880, RZ ;  /* 0x00008880950d7816 */ /* 0x002fca00000000ff */
[----:B------:R-:W-:-:S07]  /*56b0*/  IMAD R12, R13, R148, RZ ;  /* 0x000000940d0c7224 */ /* 0x000fce00078e02ff */
.L_x_51:
[----:B------:R-:W-:Y:S05]  /*56c0*/  BSYNC B1 ;  /* 0x0000000000017941 */ /* 0x000fea0003800000 */
.L_x_50:
[----:B-1----:R-:W-:Y:S01]  /*56d0*/  @!P5 IMAD R13, R128, R147, R12 ;  /* 0x00000093800dd224 */ /* 0x002fe200078e020c */
[----:B------:R-:W-:Y:S04]  /*56e0*/  BSSY B1, `(.L_x_52) ;  /* 0x0000006000017945 */ /* 0x000fe80003800000 */
[----:B------:R1:W-:Y:S01]  /*56f0*/  @!P5 STG.E.U8 desc[UR58][R4.64+0x10], R13 ;  /* 0x0000100d0400d986 */ /* 0x0003e2000c10113a */
[----:B------:R-:W-:Y:S05]  /*5700*/  @P4 BRA `(.L_x_53) ;  /* 0x00000000000c4947 */ /* 0x000fea0003800000 */
[----:B--2---:R-:W1:Y:S02]  /*5710*/  LDG.E.U8 R149, desc[UR58][R8.64+0x11] ;  /* 0x0000113a08957981 */ /* 0x004e64000c1e1100 */
[----:B-1----:R-:W-:-:S05]  /*5720*/  PRMT R13, R149, 0x8880, RZ ;  /* 0x00008880950d7816 */ /* 0x002fca00000000ff */
[----:B------:R-:W-:-:S07]  /*5730*/  IMAD R12, R13, R148, RZ ;  /* 0x000000940d0c7224 */ /* 0x000fce00078e02ff */
.L_x_53:
[----:B------:R-:W-:Y:S05]  /*5740*/  BSYNC B1 ;  /* 0x0000000000017941 */ /* 0x000fea0003800000 */
.L_x_52:
        /* <DEDUP_REMOVED lines=13> */
.L_x_55:
[----:B------:R-:W-:Y:S05]  /*5820*/  BSYNC B1 ;  /* 0x0000000000017941 */ /* 0x000fea0003800000 */
.L_x_54:
[----:B-1----:R-:W-:Y:S01]  /*5830*/  @!P3 IMAD R13, R130, R147, R12 ;  /* 0x00000093820db224 */ /* 0x002fe200078e020c */
[----:B------:R-:W-:Y:S04]  /*5840*/  BSSY B1, `(.L_x_56) ;  /* 0x0000006000017945 */ /* 0x000fe80003800000 */
[----:B------:R1:W-:Y:S01]  /*5850*/  @!P3 STG.E.U8 desc[UR58][R6.64+0x10], R13 ;  /* 0x0000100d0600b986 */ /* 0x0003e2000c10113a */
[----:B------:R-:W-:Y:S05]  /*5860*/  @P2 BRA `(.L_x_57) ;  /* 0x00000000000c2947 */ /* 0x000fea0003800000 */
[----:B--2---:R-:W1:Y:S02]  /*5870*/  LDG.E.U8 R149, desc[UR58][R10.64+0x11] ;  /* 0x0000113a0a957981 */ /* 0x004e64000c1e1100 */
[----:B-1----:R-:W-:-:S05]  /*5880*/  PRMT R13, R149, 0x8880, RZ ;  /* 0x00008880950d7816 */ /* 0x002fca00000000ff */
[----:B------:R-:W-:-:S07]  /*5890*/  IMAD R12, R13, R148, RZ ;  /* 0x000000940d0c7224 */ /* 0x000fce00078e02ff */
.L_x_57:
[----:B------:R-:W-:Y:S05]  /*58a0*/  BSYNC B1 ;  /* 0x0000000000017941 */ /* 0x000fea0003800000 */
.L_x_56:
[----:B------:R-:W-:Y:S01]  /*58b0*/  @!P2 IMAD R131, R131, R147, R12 ;  /* 0x000000938383a224 */ /* 0x000fe200078e020c */
[----:B------:R-:W-:Y:S04]  /*58c0*/  BSSY B1, `(.L_x_58) ;  /* 0x0000006000017945 */ /* 0x000fe80003800000 */
[----:B------:R0:W-:Y:S01]  /*58d0*/  @!P2 STG.E.U8 desc[UR58][R6.64+0x11], R131 ;  /* 0x000011830600a986 */ /* 0x0001e2000c10113a */
[----:B------:R-:W-:Y:S05]  /*58e0*/  @P5 BRA `(.L_x_59) ;  /* 0x00000000000c5947 */ /* 0x000fea0003800000 */
[----:B--2---:R-:W1:Y:S02]  /*58f0*/  LDG.E.U8 R149, desc[UR58][R8.64+0x18] ;  /* 0x0000183a08957981 */ /* 0x004e64000c1e1100 */
[----:B-1----:R-:W-:-:S05]  /*5900*/  PRMT R13, R149, 0x8880, RZ ;  /* 0x00008880950d7816 */ /* 0x002fca00000000ff */
[----:B------:R-:W-:-:S07]  /*5910*/  IMAD R12, R13, R148, RZ ;  /* 0x000000940d0c7224 */ /* 0x000fce00078e02ff */
.L_x_59:
[----:B------:R-:W-:Y:S05]  /*5920*/  BSYNC B1 ;  /* 0x0000000000017941 */ /* 0x000fea0003800000 */
.L_x_58:
[----:B-1----:R-:W-:Y:S01]  /*5930*/  @!P5 IMAD R13, R132, R147, R12 ;  /* 0x00000093840dd224 */ /* 0x002fe200078e020c */
[----:B------:R-:W-:Y:S04]  /*5940*/  BSSY B1, `(.L_x_60) ;  /* 0x0000006000017945 */ /* 0x000fe80003800000 */
[----:B------:R1:W-:Y:S01]  /*5950*/  @!P5 STG.E.U8 desc[UR58][R4.64+0x18], R13 ;  /* 0x0000180d0400d986 */ /* 0x0003e2000c10113a */
[----:B------:R-:W-:Y:S05]  /*5960*/  @P4 BRA `(.L_x_61) ;  /* 0x00000000000c4947 */ /* 0x000fea0003800000 */
[----:B--2---:R-:W1:Y:S02]  /*5970*/  LDG.E.U8 R149, desc[UR58][R8.64+0x19] ;  /* 0x0000193a08957981 */ /* 0x004e64000c1e1100 */
[----:B-1----:R-:W-:-:S05]  /*5980*/  PRMT R13, R149, 0x8880, RZ ;  /* 0x00008880950d7816 */ /* 0x002fca00000000ff */
[----:B------:R-:W-:-:S07]  /*5990*/  IMAD R12, R13, R148, RZ ;  /* 0x000000940d0c7224 */ /* 0x000fce00078e02ff */
.L_x_61:
[----:B------:R-:W-:Y:S05]  /*59a0*/  BSYNC B1 ;  /* 0x0000000000017941 */ /* 0x000fea0003800000 */
.L_x_60:
        /* <DEDUP_REMOVED lines=13> */
.L_x_63:
[----:B------:R-:W-:Y:S05]  /*5a80*/  BSYNC B1 ;  /* 0x0000000000017941 */ /* 0x000fea0003800000 */
.L_x_62:
[----:B-1----:R-:W-:Y:S01]  /*5a90*/  @!P1 IMAD R13, R134, R147, R12 ;  /* 0x00000093860d9224 */ /* 0x002fe200078e020c */
[----:B------:R-:W-:Y:S04]  /*5aa0*/  BSSY B1, `(.L_x_64) ;  /* 0x0000006000017945 */ /* 0x000fe80003800000 */
[----:B------:R1:W-:Y:S01]  /*5ab0*/  @!P1 STG.E.U8 desc[UR58][R6.64+0x18], R13 ;  /* 0x0000180d06009986 */ /* 0x0003e2000c10113a */
[----:B------:R-:W-:Y:S05]  /*5ac0*/  @P0 BRA `(.L_x_65) ;  /* 0x00000000000c0947 */ /* 0x000fea0003800000 */
[----:B--2---:R-:W1:Y:S02]  /*5ad0*/  LDG.E.U8 R149, desc[UR58][R10.64+0x19] ;  /* 0x0000193a0a957981 */ /* 0x004e64000c1e1100 */
[----:B-1----:R-:W-:-:S05]  /*5ae0*/  PRMT R13, R149, 0x8880, RZ ;  /* 0x00008880950d7816 */ /* 0x002fca00000000ff */
[----:B------:R-:W-:-:S07]  /*5af0*/  IMAD R12, R13, R148, RZ ;  /* 0x000000940d0c7224 */ /* 0x000fce00078e02ff */
.L_x_65:
[----:B------:R-:W-:Y:S05]  /*5b00*/  BSYNC B1 ;  /* 0x0000000000017941 */ /* 0x000fea0003800000 */
.L_x_64:
[----:B------:R-:W-:Y:S01]  /*5b10*/  @!P0 IMAD R135, R135, R147, R12 ;  /* 0x0000009387878224 */ /* 0x000fe200078e020c */
[----:B------:R-:W-:Y:S04]  /*5b20*/  BSSY B1, `(.L_x_66) ;  /* 0x0000006000017945 */ /* 0x000fe80003800000 */
[----:B------:R0:W-:Y:S01]  /*5b30*/  @!P0 STG.E.U8 desc[UR58][R6.64+0x19], R135 ;  /* 0x0000198706008986 */ /* 0x0001e2000c10113a */
[----:B------:R-:W-:Y:S05]  /*5b40*/  @P5 BRA `(.L_x_67) ;  /* 0x00000000000c5947 */ /* 0x000fea0003800000 */
[----:B--2---:R-:W1:Y:S02]  /*5b50*/  LDG.E.U8 R149, desc[UR58][R8.64+0x20] ;  /* 0x0000203a08957981 */ /* 0x004e64000c1e1100 */
[----:B-1----:R-:W-:-:S05]  /*5b60*/  PRMT R13, R149, 0x8880, RZ ;  /* 0x00008880950d7816 */ /* 0x002fca00000000ff */
[----:B------:R-:W-:-:S07]  /*5b70*/  IMAD R12, R13, R148, RZ ;  /* 0x000000940d0c7224 */ /* 0x000fce00078e02ff */
.L_x_67:
[----:B------:R-:W-:Y:S05]  /*5b80*/  BSYNC B1 ;  /* 0x0000000000017941 */ /* 0x000fea0003800000 */
.L_x_66:
[----:B-1----:R-:W-:Y:S01]  /*5b90*/  @!P5 IMAD R13, R120, R147, R12 ;  /* 0x00000093780dd224 */ /* 0x002fe200078e020c */
[----:B------:R-:W-:Y:S04]  /*5ba0*/  BSSY B1, `(.L_x_68) ;  /* 0x0000006000017945 */ /* 0x000fe80003800000 */
[----:B------:R1:W-:Y:S01]  /*5bb0*/  @!P5 STG.E.U8 desc[UR58][R4.64+0x20], R13 ;  /* 0x0000200d0400d986 */ /* 0x0003e2000c10113a */
[----:B------:R-:W-:Y:S05]  /*5bc0*/  @P4 BRA `(.L_x_69) ;  /* 0x00000000000c4947 */ /* 0x000fea0003800000 */
[----:B--2---:R-:W1:Y:S02]  /*5bd0*/  LDG.E.U8 R149, desc[UR58][R8.64+0x21] ;  /* 0x0000213a08957981 */ /* 0x004e64000c1e1100 */
[----:B-1----:R-:W-:-:S05]  /*5be0*/  PRMT R13, R149, 0x8880, RZ ;  /* 0x00008880950d7816 */ /* 0x002fca00000000ff */
[----:B------:R-:W-:-:S07]  /*5bf0*/  IMAD R12, R13, R148, RZ ;  /* 0x000000940d0c7224 */ /* 0x000fce00078e02ff */
.L_x_69:
[----:B------:R-:W-:Y:S05]  /*5c00*/  BSYNC B1 ;  /* 0x0000000000017941 */ /* 0x000fea0003800000 */
.L_x_68:
        /* <DEDUP_REMOVED lines=13> */
.L_x_71:
[----:B------:R-:W-:Y:S05]  /*5ce0*/  BSYNC B1 ;  /* 0x0000000000017941 */ /* 0x000fea0003800000 */
.L_x_70:
[----:B-1----:R-:W-:Y:S01]  /*5cf0*/  @!P3 IMAD R13, R122, R147, R12 ;  /* 0x000000937a0db224 */ /* 0x002fe200078e020c */
[----:B------:R-:W-:Y:S04]  /*5d00*/  BSSY B1, `(.L_x_72) ;  /* 0x0000006000017945 */ /* 0x000fe80003800000 */
[----:B------:R1:W-:Y:S01]  /*5d10*/  @!P3 STG.E.U8 desc[UR58][R6.64+0x20], R13 ;  /* 0x0000200d0600b986 */ /* 0x0003e2000c10113a */
[----:B------:R-:W-:Y:S05]  /*5d20*/  @P2 BRA `(.L_x_73) ;  /* 0x00000000000c2947 */ /* 0x000fea0003800000 */
[----:B--2---:R-:W1:Y:S02]  /*5d30*/  LDG.E.U8 R149, desc[UR58][R10.64+0x21] ;  /* 0x0000213a0a957981 */ /* 0x004e64000c1e1100 */
[----:B-1----:R-:W-:-:S05]  /*5d40*/  PRMT R13, R149, 0x8880, RZ ;  /* 0x00008880950d7816 */ /* 0x002fca00000000ff */
[----:B------:R-:W-:-:S07]  /*5d50*/  IMAD R12, R13, R148, RZ ;  /* 0x000000940d0c7224 */ /* 0x000fce00078e02ff */
.L_x_73:
[----:B------:R-:W-:Y:S05]  /*5d60*/  BSYNC B1 ;  /* 0x0000000000017941 */ /* 0x000fea0003800000 */
.L_x_72:
[----:B------:R-:W-:Y:S01]  /*5d70*/  @!P2 IMAD R123, R123, R147, R12 ;  /* 0x000000937b7ba224 */ /* 0x000fe200078e020c */
[----:B------:R-:W-:Y:S04]  /*5d80*/  BSSY B1, `(.L_x_74) ;  /* 0x0000006000017945 */ /* 0x000fe80003800000 */
[----:B------:R0:W-:Y:S01]  /*5d90*/  @!P2 STG.E.U8 desc[UR58][R6.64+0x21], R123 ;  /* 0x0000217b0600a986 */ /* 0x0001e2000c10113a */
[----:B------:R-:W-:Y:S05]  /*5da0*/  @P5 BRA `(.L_x_75) ;  /* 0x00000000000c5947 */ /* 0x000fea0003800000 */
[----:B--2---:R-:W1:Y:S02]  /*5db0*/  LDG.E.U8 R149, desc[UR58][R8.64+0x28] ;  /* 0x0000283a08957981 */ /* 0x004e64000c1e1100 */
[----:B-1----:R-:W-:-:S05]  /*5dc0*/  PRMT R13, R149, 0x8880, RZ ;  /* 0x00008880950d7816 */ /* 0x002fca00000000ff */
[----:B------:R-:W-:-:S07]  /*5dd0*/  IMAD R12, R13, R148, RZ ;  /* 0x000000940d0c7224 */ /* 0x000fce00078e02ff */
.L_x_75:
[----:B------:R-:W-:Y:S05]  /*5de0*/  BSYNC B1 ;  /* 0x0000000000017941 */ /* 0x000fea0003800000 */
.L_x_74:
[----:B-1----:R-:W-:Y:S01]  /*5df0*/  @!P5 IMAD R13, R124, R147, R12 ;  /* 0x000000937c0dd224 */ /* 0x002fe200078e020c */
[----:B------:R-:W-:Y:S04]  /*5e00*/  BSSY B1, `(.L_x_76) ;  /* 0x0000006000017945 */ /* 0x000fe80003800000 */
[----:B------:R1:W-:Y:S01]  /*5e10*/  @!P5 STG.E.U8 desc[UR58][R4.64+0x28], R13 ;  /* 0x0000280d0400d986 */ /* 0x0003e2000c10113a */
[----:B------:R-:W-:Y:S05]  /*5e20*/  @P4 BRA `(.L_x_77) ;  /* 0x00000000000c4947 */ /* 0x000fea0003800000 */
[----:B--2---:R-:W1:Y:S02]  /*5e30*/  LDG.E.U8 R149, desc[UR58][R8.64+0x29] ;  /* 0x0000293a08957981 */ /* 0x004e64000c1e1100 */
[----:B-1----:R-:W-:-:S05]  /*5e40*/  PRMT R13, R149, 0x8880, RZ ;  /* 0x00008880950d7816 */ /* 0x002fca00000000ff */
[----:B------:R-:W-:-:S07]  /*5e50*/  IMAD R12, R13, R148, RZ ;  /* 0x000000940d0c7224 */ /* 0x000fce00078e02ff */
.L_x_77:
[----:B------:R-:W-:Y:S05]  /*5e60*/  BSYNC B1 ;  /* 0x0000000000017941 */ /* 0x000fea0003800000 */
.L_x_76:
        /* <DEDUP_REMOVED lines=13> */
.L_x_79:
[----:B------:R-:W-:Y:S05]  /*5f40*/  BSYNC B1 ;  /* 0x0000000000017941 */ /* 0x000fea0003800000 */
.L_x_78:
[----:B-1----:R-:W-:Y:S01]  /*5f50*/  @!P1 IMAD R13, R126, R147, R12 ;  /* 0x000000937e0d9224 */ /* 0x002fe200078e020c */
[----:B------:R-:W-:Y:S04]  /*5f60*/  BSSY B1, `(.L_x_80) ;  /* 0x0000006000017945 */ /* 0x000fe80003800000 */
[----:B------:R1:W-:Y:S01]  /*5f70*/  @!P1 STG.E.U8 desc[UR58][R6.64+0x28], R13 ;  /* 0x0000280d06009986 */ /* 0x0003e2000c10113a */
[----:B------:R-:W-:Y:S05]  /*5f80*/  @P0 BRA `(.L_x_81) ;  /* 0x00000000000c0947 */ /* 0x000fea0003800000 */
[----:B--2---:R-:W1:Y:S02]  /*5f90*/  LDG.E.U8 R149, desc[UR58][R10.64+0x29] ;  /* 0x0000293a0a957981 */ /* 0x004e64000c1e1100 */
[----:B-1----:R-:W-:-:S05]  /*5fa0*/  PRMT R13, R149, 0x8880, RZ ;  /* 0x00008880950d7816 */ /* 0x002fca00000000ff */
[----:B------:R-:W-:-:S07]  /*5fb0*/  IMAD R12, R13, R148, RZ ;  /* 0x000000940d0c7224 */ /* 0x000fce00078e02ff */
.L_x_81:
[----:B------:R-:W-:Y:S05]  /*5fc0*/  BSYNC B1 ;  /* 0x0000000000017941 */ /* 0x000fea0003800000 */
.L_x_80:
[----:B------:R-:W-:Y:S01]  /*5fd0*/  @!P0 IMAD R127, R127, R147, R12 ;  /* 0x000000937f7f8224 */ /* 0x000fe200078e020c */
[----:B------:R-:W-:Y:S04]  /*5fe0*/  BSSY B1, `(.L_x_82) ;  /* 0x0000006000017945 */ /* 0x000fe80003800000 */
[----:B------:R0:W-:Y:S01]  /*5ff0*/  @!P0 STG.E.U8 desc[UR58][R6.64+0x29], R127 ;  /* 0x0000297f06008986 */ /* 0x0001e2000c10113a */
[----:B------:R-:W-:Y:S05]  /*6000*/  @P5 BRA `(.L_x_83) ;  /* 0x00000000000c5947 */ /* 0x000fea0003800000 */
[----:B--2---:R-:W1:Y:S02]  /*6010*/  LDG.E.U8 R149, desc[UR58][R8.64+0x30] ;  /* 0x0000303a08957981 */ /* 0x004e64000c1e1100 */
[----:B-1----:R-:W-:-:S05]  /*6020*/  PRMT R13, R149, 0x8880, RZ ;  /* 0x00008880950d7816 */ /* 0x002fca00000000ff */
[----:B------:R-:W-:-:S07]  /*6030*/  IMAD R12, R13, R148, RZ ;  /* 0x000000940d0c7224 */ /* 0x000fce00078e02ff */
.L_x_83:
[----:B------:R-:W-:Y:S05]  /*6040*/  BSYNC B1 ;  /* 0x0000000000017941 */ /* 0x000fea0003800000 */
.L_x_82:
[----:B-1----:R-:W-:Y:S01]  /*6050*/  @!P5 IMAD R13, R112, R147, R12 ;  /* 0x00000093700dd224 */ /* 0x002fe200078e020c */
[----:B------:R-:W-:Y:S04]  /*6060*/  BSSY B1, `(.L_x_84) ;  /* 0x0000006000017945 */ /* 0x000fe80003800000 */
[----:B------:R1:W-:Y:S01]  /*6070*/  @!P5 STG.E.U8 desc[UR58][R4.64+0x30], R13 ;  /* 0x0000300d0400d986 */ /* 0x0003e2000c10113a */
[----:B------:R-:W-:Y:S05]  /*6080*/  @P4 BRA `(.L_x_85) ;  /* 0x00000000000c4947 */ /* 0x000fea0003800000 */
[----:B--2---:R-:W1:Y:S02]  /*6090*/  LDG.E.U8 R149, desc[UR58][R8.64+0x31] ;  /* 0x0000313a08957981 */ /* 0x004e64000c1e1100 */
[----:B-1----:R-:W-:-:S05]  /*60a0*/  PRMT R13, R149, 0x8880, RZ ;  /* 0x00008880950d7816 */ /* 0x002fca00000000ff */
[----:B------:R-:W-:-:S07]  /*60b0*/  IMAD R12, R13, R148, RZ ;  /* 0x000000940d0c7224 */ /* 0x000fce00078e02ff */
.L_x_85:
[----:B------:R-:W-:Y:S05]  /*60c0*/  BSYNC B1 ;  /* 0x0000000000017941 */ /* 0x000fea0003800000 */
.L_x_84:
        /* <DEDUP_REMOVED lines=13> */
.L_x_87:
[----:B------:R-:W-:Y:S05]  /*61a0*/  BSYNC B1 ;  /* 0x0000000000017941 */ /* 0x000fea0003800000 */
.L_x_86:
[----:B-1----:R-:W-:Y:S01]  /*61b0*/  @!P3 IMAD R13, R114, R147, R12 ;  /* 0x00000093720db224 */ /* 0x002fe200078e020c */
[----:B------:R-:W-:Y:S04]  /*61c0*/  BSSY B1, `(.L_x_88) ;  /* 0x0000006000017945 */ /* 0x000fe80003800000 */
[----:B------:R1:W-:Y:S01]  /*61d0*/  @!P3 STG.E.U8 desc[UR58][R6.64+0x30], R13 ;  /* 0x0000300d0600b986 */ /* 0x0003e2000c10113a */
[----:B------:R-:W-:Y:S05]  /*61e0*/  @P2 BRA `(.L_x_89) ;  /* 0x00000000000c2947 */ /* 0x000fea0003800000 */
[----:B--2---:R-:W1:Y:S02]  /*61f0*/  LDG.E.U8 R149, desc[UR58][R10.64+0x31] ;  /* 0x0000313a0a957981 */ /* 0x004e64000c1e1100 */
[----:B-1----:R-:W-:-:S05]  /*6200*/  PRMT R13, R149, 0x8880, RZ ;  /* 0x00008880950d7816 */ /* 0x002fca00000000ff */
[----:B------:R-:W-:-:S07]  /*6210*/  IMAD R12, R13, R148, RZ ;  /* 0x000000940d0c7224 */ /* 0x000fce00078e02ff */
.L_x_89:
[----:B------:R-:W-:Y:S05]  /*6220*/  BSYNC B1 ;  /* 0x0000000000017941 */ /* 0x000fea0003800000 */
.L_x_88:
[----:B------:R-:W-:Y:S01]  /*6230*/  @!P2 IMAD R115, R115, R147, R12 ;  /* 0x000000937373a224 */ /* 0x000fe200078e020c */
[----:B------:R-:W-:Y:S04]  /*6240*/  BSSY B1, `(.L_x_90) ;  /* 0x0000006000017945 */ /* 0x000fe80003800000 */
[----:B------:R0:W-:Y:S01]  /*6250*/  @!P2 STG.E.U8 desc[UR58][R6.64+0x31], R115 ;  /* 0x000031730600a986 */ /* 0x0001e2000c10113a */
[----:B------:R-:W-:Y:S05]  /*6260*/  @P5 BRA `(.L_x_91) ;  /* 0x00000000000c5947 */ /* 0x000fea0003800000 */
[----:B--2---:R-:W1:Y:S02]  /*6270*/  LDG.E.U8 R149, desc[UR58][R8.64+0x38] ;  /* 0x0000383a08957981 */ /* 0x004e64000c1e1100 */
[----:B-1----:R-:W-:-:S05]  /*6280*/  PRMT R13, R149, 0x8880, RZ ;  /* 0x00008880950d7816 */ /* 0x002fca00000000ff */
[----:B------:R-:W-:-:S07]  /*6290*/  IMAD R12, R13, R148, RZ ;  /* 0x000000940d0c7224 */ /* 0x000fce00078e02ff */
.L_x_91:
[----:B------:R-:W-:Y:S05]  /*62a0*/  BSYNC B1 ;  /* 0x0000000000017941 */ /* 0x000fea0003800000 */
.L_x_90:
[----:B-1----:R-:W-:Y:S01]  /*62b0*/  @!P5 IMAD R13, R116, R147, R12 ;  /* 0x00000093740dd224 */ /* 0x002fe200078e020c */
[----:B------:R-:W-:Y:S04]  /*62c0*/  BSSY B1, `(.L_x_92) ;  /* 0x0000006000017945 */ /* 0x000fe80003800000 */
[----:B------:R1:W-:Y:S01]  /*62d0*/  @!P5 STG.E.U8 desc[UR58][R4.64+0x38], R13 ;  /* 0x0000380d0400d986 */ /* 0x0003e2000c10113a */
[----:B------:R-:W-:Y:S05]  /*62e0*/  @P4 BRA `(.L_x_93) ;  /* 0x00000000000c4947 */ /* 0x000fea0003800000 */
[----:B--2---:R-:W1:Y:S02]  /*62f0*/  LDG.E.U8 R149, desc[UR58][R8.64+0x39] ;  /* 0x0000393a08957981 */ /* 0x004e64000c1e1100 */
[----:B-1----:R-:W-:-:S05]  /*6300*/  PRMT R13, R149, 0x8880, RZ ;  /* 0x00008880950d7816 */ /* 0x002fca00000000ff */
[----:B------:R-:W-:-:S07]  /*6310*/  IMAD R12, R13, R148, RZ ;  /* 0x000000940d0c7224 */ /* 0x000fce00078e02ff */
.L_x_93:
[----:B------:R-:W-:Y:S05]  /*6320*/  BSYNC B1 ;  /* 0x0000000000017941 */ /* 0x000fea0003800000 */
.L_x_92:
        /* <DEDUP_REMOVED lines=13> */
.L_x_95:
[----:B------:R-:W-:Y:S05]  /*6400*/  BSYNC B1 ;  /* 0x0000000000017941 */ /* 0x000fea0003800000 */
.L_x_94:
[----:B-1----:R-:W-:Y:S01]  /*6410*/  @!P1 IMAD R13, R118, R147, R12 ;  /* 0x00000093760d9224 */ /* 0x002fe200078e020c */
[----:B------:R-:W-:Y:S04]  /*6420*/  BSSY B1, `(.L_x_96) ;  /* 0x0000006000017945 */ /* 0x000fe80003800000 */
[----:B------:R1:W-:Y:S01]  /*6430*/  @!P1 STG.E.U8 desc[UR58][R6.64+0x38], R13 ;  /* 0x0000380d06009986 */ /* 0x0003e2000c10113a */
[----:B------:R-:W-:Y:S05]  /*6440*/  @P0 BRA `(.L_x_97) ;  /* 0x00000000000c0947 */ /* 0x000fea0003800000 */
[----:B--2---:R-:W1:Y:S02]  /*6450*/  LDG.E.U8 R149, desc[UR58][R10.64+0x39] ;  /* 0x0000393a0a957981 */ /* 0x004e64000c1e1100 */
[----:B-1----:R-:W-:-:S05]  /*6460*/  PRMT R13, R149, 0x8880, RZ ;  /* 0x00008880950d7816 */ /* 0x002fca00000000ff */
[----:B------:R-:W-:-:S07]  /*6470*/  IMAD R12, R13, R148, RZ ;  /* 0x000000940d0c7224 */ /* 0x000fce00078e02ff */
.L_x_97:
[----:B------:R-:W-:Y:S05]  /*6480*/  BSYNC B1 ;  /* 0x0000000000017941 */ /* 0x000fea0003800000 */
.L_x_96:
[----:B------:R-:W-:Y:S01]  /*6490*/  @!P0 IMAD R119, R119, R147, R12 ;  /* 0x0000009377778224 */ /* 0x000fe200078e020c */
[----:B------:R-:W-:Y:S04]  /*64a0*/  BSSY B1, `(.L_x_98) ;  /* 0x0000006000017945 */ /* 0x000fe80003800000 */
[----:B------:R0:W-:Y:S01]  /*64b0*/  @!P0 STG.E.U8 desc[UR58][R6.64+0x39], R119 ;  /* 0x0000397706008986 */ /* 0x0001e2000c10113a */
[----:B------:R-:W-:Y:S05]  /*64c0*/  @P5 BRA `(.L_x_99) ;  /* 0x00000000000c5947 */ /* 0x000fea0003800000 */
[----:B--2---:R-:W1:Y:S02]  /*64d0*/  LDG.E.U8 R149, desc[UR58][R8.64+0x40] ;  /* 0x0000403a08957981 */ /* 0x004e64000c1e1100 */
[----:B-1----:R-:W-:-:S05]  /*64e0*/  PRMT R13, R149, 0x8880, RZ ;  /* 0x00008880950d7816 */ /* 0x002fca00000000ff */
[----:B------:R-:W-:-:S07]  /*64f0*/  IMAD R12, R13, R148, RZ ;  /* 0x000000940d0c7224 */ /* 0x000fce00078e02ff */
.L_x_99:
[----:B------:R-:W-:Y:S05]  /*6500*/  BSYNC B1 ;  /* 0x0000000000017941 */ /* 0x000fea0003800000 */
.L_x_98:
[----:B-1----:R-:W-:Y:S01]  /*6510*/  @!P5 IMAD R13, R104, R147, R12 ;  /* 0x00000093680dd224 */ /* 0x002fe200078e020c */
[----:B------:R-:W-:Y:S04]  /*6520*/  BSSY B1, `(.L_x_100) ;  /* 0x0000006000017945 */ /* 0x000fe80003800000 */
[----:B------:R1:W-:Y:S01]  /*6530*/  @!P5 STG.E.U8 desc[UR58][R4.64+0x40], R13 ;  /* 0x0000400d0400d986 */ /* 0x0003e2000c10113a */
[----:B------:R-:W-:Y:S05]  /*6540*/  @P4 BRA `(.L_x_101) ;  /* 0x00000000000c4947 */ /* 0x000fea0003800000 */
[----:B--2---:R-:W1:Y:S02]  /*6550*/  LDG.E.U8 R149, desc[UR58][R8.64+0x41] ;  /* 0x0000413a08957981 */ /* 0x004e64000c1e1100 */
[----:B-1----:R-:W-:-:S05]  /*6560*/  PRMT R13, R149, 0x8880, RZ ;  /* 0x00008880950d7816 */ /* 0x002fca00000000ff */
[----:B------:R-:W-:-:S07]  /*6570*/  IMAD R12, R13, R148, RZ ;  /* 0x000000940d0c7224 */ /* 0x000fce00078e02ff */
.L_x_101:
[----:B------:R-:W-:Y:S05]  /*6580*/  BSYNC B1 ;  /* 0x0000000000017941 */ /* 0x000fea0003800000 */
.L_x_100:
        /* <DEDUP_REMOVED lines=13> */
.L_x_103:
[----:B------:R-:W-:Y:S05]  /*6660*/  BSYNC B1 ;  /* 0x0000000000017941 */ /* 0x000fea0003800000 */
.L_x_102:
[----:B-1----:R-:W-:Y:S01]  /*6670*/  @!P3 IMAD R13, R106, R147, R12 ;  /* 0x000000936a0db224 */ /* 0x002fe200078e020c */
[----:B------:R-:W-:Y:S04]  /*6680*/  BSSY B1, `(.L_x_104) ;  /* 0x0000006000017945 */ /* 0x000fe80003800000 */
[----:B------:R1:W-:Y:S01]  /*6690*/  @!P3 STG.E.U8 desc[UR58][R6.64+0x40], R13 ;  /* 0x0000400d0600b986 */ /* 0x0003e2000c10113a */
[----:B------:R-:W-:Y:S05]  /*66a0*/  @P2 BRA `(.L_x_105) ;  /* 0x00000000000c2947 */ /* 0x000fea0003800000 */
[----:B--2---:R-:W1:Y:S02]  /*66b0*/  LDG.E.U8 R149, desc[UR58][R10.64+0x41] ;  /* 0x0000413a0a957981 */ /* 0x004e64000c1e1100 */
[----:B-1----:R-:W-:-:S05]  /*66c0*/  PRMT R13, R149, 0x8880, RZ ;  /* 0x00008880950d7816 */ /* 0x002fca00000000ff */
[----:B------:R-:W-:-:S07]  /*66d0*/  IMAD R12, R13, R148, RZ ;  /* 0x000000940d0c7224 */ /* 0x000fce00078e02ff */
.L_x_105:
[----:B------:R-:W-:Y:S05]  /*66e0*/  BSYNC B1 ;  /* 0x0000000000017941 */ /* 0x000fea0003800000 */
.L_x_104:
[----:B------:R-:W-:Y:S01]  /*66f0*/  @!P2 IMAD R107, R107, R147, R12 ;  /* 0x000000936b6ba224 */ /* 0x000fe200078e020c */
[----:B------:R-:W-:Y:S04]  /*6700*/  BSSY B1, `(.L_x_106) ;  /* 0x0000006000017945 */ /* 0x000fe80003800000 */
[----:B------:R0:W-:Y:S01]  /*6710*/  @!P2 STG.E.U8 desc[UR58][R6.64+0x41], R107 ;  /* 0x0000416b0600a986 */ /* 0x0001e2000c10113a */
[----:B------:R-:W-:Y:S05]  /*6720*/  @P5 BRA `(.L_x_107) ;  /* 0x00000000000c5947 */ /* 0x000fea0003800000 */
[----:B--2---:R-:W1:Y:S02]  /*6730*/  LDG.E.U8 R149, desc[UR58][R8.64+0x48] ;  /* 0x0000483a08957981 */ /* 0x004e64000c1e1100 */
[----:B-1----:R-:W-:-:S05]  /*6740*/  PRMT R13, R149, 0x8880, RZ ;  /* 0x00008880950d7816 */ /* 0x002fca00000000ff */
[----:B------:R-:W-:-:S07]  /*6750*/  IMAD R12, R13, R148, RZ ;  /* 0x000000940d0c7224 */ /* 0x000fce00078e02ff */
.L_x_107:
[----:B------:R-:W-:Y:S05]  /*6760*/  BSYNC B1 ;  /* 0x0000000000017941 */ /* 0x000fea0003800000 */
.L_x_106:
[----:B-1----:R-:W-:Y:S01]  /*6770*/  @!P5 IMAD R13, R108, R147, R12 ;  /* 0x000000936c0dd224 */ /* 0x002fe200078e020c */
[----:B------:R-:W-:Y:S04]  /*6780*/  BSSY B1, `(.L_x_108) ;  /* 0x0000006000017945 */ /* 0x000fe80003800000 */
[----:B------:R1:W-:Y:S01]  /*6790*/  @!P5 STG.E.U8 desc[UR58][R4.64+0x48], R13 ;  /* 0x0000480d0400d986 */ /* 0x0003e2000c10113a */
[----:B------:R-:W-:Y:S05]  /*67a0*/  @P4 BRA `(.L_x_109) ;  /* 0x00000000000c4947 */ /* 0x000fea0003800000 */
[----:B--2---:R-:W1:Y:S02]  /*67b0*/  LDG.E.U8 R149, desc[UR58][R8.64+0x49] ;  /* 0x0000493a08957981 */ /* 0x004e64000c1e1100 */
[----:B-1----:R-:W-:-:S05]  /*67c0*/  PRMT R13, R149, 0x8880, RZ ;  /* 0x00008880950d7816 */ /* 0x002fca00000000ff */
[----:B------:R-:W-:-:S07]  /*67d0*/  IMAD R12, R13, R148, RZ ;  /* 0x000000940d0c7224 */ /* 0x000fce00078e02ff */
.L_x_109:
[----:B------:R-:W-:Y:S05]  /*67e0*/  BSYNC B1 ;  /* 0x0000000000017941 */ /* 0x000fea0003800000 */
.L_x_108:
        /* <DEDUP_REMOVED lines=13> */
.L_x_111:
[----:B------:R-:W-:Y:S05]  /*68c0*/  BSYNC B1 ;  /* 0x0000000000017941 */ /* 0x000fea0003800000 */
.L_x_110:
[----:B-1----:R-:W-:Y:S01]  /*68d0*/  @!P1 IMAD R13, R110, R147, R12 ;  /* 0x000000936e0d9224 */ /* 0x002fe200078e020c */
[----:B------:R-:W-:Y:S04]  /*68e0*/  BSSY B1, `(.L_x_112) ;  /* 0x0000006000017945 */ /* 0x000fe80003800000 */
[----:B------:R1:W-:Y:S01]  /*68f0*/  @!P1 STG.E.U8 desc[UR58][R6.64+0x48], R13 ;  /* 0x0000480d06009986 */ /* 0x0003e2000c10113a */
[----:B------:R-:W-:Y:S05]  /*6900*/  @P0 BRA `(.L_x_113) ;  /* 0x00000000000c0947 */ /* 0x000fea0003800000 */
[----:B--2---:R-:W1:Y:S02]  /*6910*/  LDG.E.U8 R149, desc[UR58][R10.64+0x49] ;  /* 0x0000493a0a957981 */ /* 0x004e64000c1e1100 */
[----:B-1----:R-:W-:-:S05]  /*6920*/  PRMT R13, R149, 0x8880, RZ ;  /* 0x00008880950d7816 */ /* 0x002fca00000000ff */
[----:B------:R-:W-:-:S07]  /*6930*/  IMAD R12, R13, R148, RZ ;  /* 0x000000940d0c7224 */ /* 0x000fce00078e02ff */
.L_x_113:
[----:B------:R-:W-:Y:S05]  /*6940*/  BSYNC B1 ;  /* 0x0000000000017941 */ /* 0x000fea0003800000 */
.L_x_112:
[----:B------:R-:W-:Y:S01]  /*6950*/  @!P0 IMAD R111, R111, R147, R12 ;  /* 0x000000936f6f8224 */ /* 0x000fe200078e020c */
[----:B------:R-:W-:Y:S04]  /*6960*/  BSSY B1, `(.L_x_114) ;  /* 0x0000006000017945 */ /* 0x000fe80003800000 */
[----:B------:R0:W-:Y:S01]  /*6970*/  @!P0 STG.E.U8 desc[UR58][R6.64+0x49], R111 ;  /* 0x0000496f06008986 */ /* 0x0001e2000c10113a */
[----:B------:R-:W-:Y:S05]  /*6980*/  @P5 BRA `(.L_x_115) ;  /* 0x00000000000c5947 */ /* 0x000fea0003800000 */
[----:B--2---:R-:W1:Y:S02]  /*6990*/  LDG.E.U8 R149, desc[UR58][R8.64+0x50] ;  /* 0x0000503a08957981 */ /* 0x004e64000c1e1100 */
[----:B-1----:R-:W-:-:S05]  /*69a0*/  PRMT R13, R149, 0x8880, RZ ;  /* 0x00008880950d7816 */ /* 0x002fca00000000ff */
[----:B------:R-:W-:-:S07]  /*69b0*/  IMAD R12, R13, R148, RZ ;  /* 0x000000940d0c7224 */ /* 0x000fce00078e02ff */
.L_x_115:
[----:B------:R-:W-:Y:S05]  /*69c0*/  BSYNC B1 ;  /* 0x0000000000017941 */ /* 0x000fea0003800000 */
.L_x_114:
[----:B-1----:R-:W-:Y:S01]  /*69d0*/  @!P5 IMAD R13, R96, R147, R12 ;  /* 0x00000093600dd224 */ /* 0x002fe200078e020c */
[----:B------:R-:W-:Y:S04]  /*69e0*/  BSSY B1, `(.L_x_116) ;  /* 0x0000006000017945 */ /* 0x000fe80003800000 */
[----:B------:R1:W-:Y:S01]  /*69f0*/  @!P5 STG.E.U8 desc[UR58][R4.64+0x50], R13 ;  /* 0x0000500d0400d986 */ /* 0x0003e2000c10113a */
[----:B------:R-:W-:Y:S05]  /*6a00*/  @P4 BRA `(.L_x_117) ;  /* 0x00000000000c4947 */ /* 0x000fea0003800000 */
[----:B--2---:R-:W1:Y:S02]  /*6a10*/  LDG.E.U8 R149, desc[UR58][R8.64+0x51] ;  /* 0x0000513a08957981 */ /* 0x004e64000c1e1100 */
[----:B-1----:R-:W-:-:S05]  /*6a20*/  PRMT R13, R149, 0x8880, RZ ;  /* 0x00008880950d7816 */ /* 0x002fca00000000ff */
[----:B------:R-:W-:-:S07]  /*6a30*/  IMAD R12, R13, R148, RZ ;  /* 0x000000940d0c7224 */ /* 0x000fce00078e02ff */
.L_x_117:
[----:B------:R-:W-:Y:S05]  /*6a40*/  BSYNC B1 ;  /* 0x0000000000017941 */ /* 0x000fea0003800000 */
.L_x_116:
        /* <DEDUP_REMOVED lines=13> */
.L_x_119:
[----:B------:R-:W-:Y:S05]  /*6b20*/  BSYNC B1 ;  /* 0x0000000000017941 */ /* 0x000fea0003800000 */
.L_x_118:
[----:B-1----:R-:W-:Y:S01]  /*6b30*/  @!P3 IMAD R13, R98, R147, R12 ;  /* 0x00000093620db224 */ /* 0x002fe200078e020c */
[----:B------:R-:W-:Y:S04]  /*6b40*/  BSSY B1, `(.L_x_120) ;  /* 0x0000006000017945 */ /* 0x000fe80003800000 */
[----:B------:R1:W-:Y:S01]  /*6b50*/  @!P3 STG.E.U8 desc[UR58][R6.64+0x50], R13 ;  /* 0x0000500d0600b986 */ /* 0x0003e2000c10113a */
[----:B------:R-:W-:Y:S05]  /*6b60*/  @P2 BRA `(.L_x_121) ;  /* 0x00000000000c2947 */ /* 0x000fea0003800000 */
[----:B--2---:R-:W1:Y:S02]  /*6b70*/  LDG.E.U8 R149, desc[UR58][R10.64+0x51] ;  /* 0x0000513a0a957981 */ /* 0x004e64000c1e1100 */
[----:B-1----:R-:W-:-:S05]  /*6b80*/  PRMT R13, R149, 0x8880, RZ ;  /* 0x00008880950d7816 */ /* 0x002fca00000000ff */
[----:B------:R-:W-:-:S07]  /*6b90*/  IMAD R12, R13, R148, RZ ;  /* 0x000000940d0c7224 */ /* 0x000fce00078e02ff */
.L_x_121:
[----:B------:R-:W-:Y:S05]  /*6ba0*/  BSYNC B1 ;  /* 0x0000000000017941 */ /* 0x000fea0003800000 */
.L_x_120:
[----:B------:R-:W-:Y:S01]  /*6bb0*/  @!P2 IMAD R99, R99, R147, R12 ;  /* 0x000000936363a224 */ /* 0x000fe200078e020c */
[----:B------:R-:W-:Y:S04]  /*6bc0*/  BSSY B1, `(.L_x_122) ;  /* 0x0000006000017945 */ /* 0x000fe80003800000 */
[----:B------:R0:W-:Y:S01]  /*6bd0*/  @!P2 STG.E.U8 desc[UR58][R6.64+0x51], R99 ;  /* 0x000051630600a986 */ /* 0x0001e2000c10113a */
[----:B------:R-:W-:Y:S05]  /*6be0*/  @P5 BRA `(.L_x_123) ;  /* 0x00000000000c5947 */ /* 0x000fea0003800000 */
[----:B--2---:R-:W1:Y:S02]  /*6bf0*/  LDG.E.U8 R149, desc[UR58][R8.64+0x58] ;  /* 0x0000583a08957981 */ /* 0x004e64000c1e1100 */
[----:B-1----:R-:W-:-:S05]  /*6c00*/  PRMT R13, R149, 0x8880, RZ ;  /* 0x00008880950d7816 */ /* 0x002fca00000000ff */
[----:B------:R-:W-:-:S07]  /*6c10*/  IMAD R12, R13, R148, RZ ;  /* 0x000000940d0c7224 */ /* 0x000fce00078e02ff */
.L_x_123:
[----:B------:R-:W-:Y:S05]  /*6c20*/  BSYNC B1 ;  /* 0x0000000000017941 */ /* 0x000fea0003800000 */
.L_x_122:
[----:B-1----:R-:W-:Y:S01]  /*6c30*/  @!P5 IMAD R13, R100, R147, R12 ;  /* 0x00000093640dd224 */ /* 0x002fe200078e020c */
[----:B------:R-:W-:Y:S04]  /*6c40*/  BSSY B1, `(.L_x_124) ;  /* 0x0000006000017945 */ /* 0x000fe80003800000 */
[----:B------:R1:W-:Y:S01]  /*6c50*/  @!P5 STG.E.U8 desc[UR58][R4.64+0x58], R13 ;  /* 0x0000580d0400d986 */ /* 0x0003e2000c10113a */
[----:B------:R-:W-:Y:S05]  /*6c60*/  @P4 BRA `(.L_x_125) ;  /* 0x00000000000c4947 */ /* 0x000fea0003800000 */
[----:B--2---:R-:W1:Y:S02]  /*6c70*/  LDG.E.U8 R149, desc[UR58][R8.64+0x59] ;  /* 0x0000593a08957981 */ /* 0x004e64000c1e1100 */
[----:B-1----:R-:W-:-:S05]  /*6c80*/  PRMT R13, R149, 0x8880, RZ ;  /* 0x00008880950d7816 */ /* 0x002fca00000000ff */
[----:B------:R-:W-:-:S07]  /*6c90*/  IMAD R12, R13, R148, RZ ;  /* 0x000000940d0c7224 */ /* 0x000fce00078e02ff */
.L_x_125:
[----:B------:R-:W-:Y:S05]  /*6ca0*/  BSYNC B1 ;  /* 0x0000000000017941 */ /* 0x000fea0003800000 */
.L_x_124:
        /* <DEDUP_REMOVED lines=13> */
.L_x_127:
[----:B------:R-:W-:Y:S05]  /*6d80*/  BSYNC B1 ;  /* 0x0000000000017941 */ /* 0x000fea0003800000 */
.L_x_126:
[----:B-1----:R-:W-:Y:S01]  /*6d90*/  @!P1 IMAD R13, R102, R147, R12 ;  /* 0x00000093660d9224 */ /* 0x002fe200078e020c */
[----:B------:R-:W-:Y:S04]  /*6da0*/  BSSY B1, `(.L_x_128) ;  /* 0x0000006000017945 */ /* 0x000fe80003800000 */
[----:B------:R1:W-:Y:S01]  /*6db0*/  @!P1 STG.E.U8 desc[UR58][R6.64+0x58], R13 ;  /* 0x0000580d06009986 */ /* 0x0003e2000c10113a */
[----:B------:R-:W-:Y:S05]  /*6dc0*/  @P0 BRA `(.L_x_129) ;  /* 0x00000000000c0947 */ /* 0x000fea0003800000 */
[----:B--2---:R-:W1:Y:S02]  /*6dd0*/  LDG.E.U8 R149, desc[UR58][R10.64+0x59] ;  /* 0x0000593a0a957981 */ /* 0x004e64000c1e1100 */
[----:B-1----:R-:W-:-:S05]  /*6de0*/  PRMT R13, R149, 0x8880, RZ ;  /* 0x00008880950d7816 */ /* 0x002fca00000000ff */
[----:B------:R-:W-:-:S07]  /*6df0*/  IMAD R12, R13, R148, RZ ;  /* 0x000000940d0c7224 */ /* 0x000fce00078e02ff */
.L_x_129:
[----:B------:R-:W-:Y:S05]  /*6e00*/  BSYNC B1 ;  /* 0x0000000000017941 */ /* 0x000fea0003800000 */
.L_x_128:
[----:B------:R-:W-:Y:S01]  /*6e10*/  @!P0 IMAD R103, R103, R147, R12 ;  /* 0x0000009367678224 */ /* 0x000fe200078e020c */
[----:B------:R-:W-:Y:S04]  /*6e20*/  BSSY B1, `(.L_x_130) ;  /* 0x0000006000017945 */ /* 0x000fe80003800000 */
[----:B------:R0:W-:Y:S01]  /*6e30*/  @!P0 STG.E.U8 desc[UR58][R6.64+0x59], R103 ;  /* 0x0000596706008986 */ /* 0x0001e2000c10113a */
[----:B------:R-:W-:Y:S05]  /*6e40*/  @P5 BRA `(.L_x_131) ;  /* 0x00000000000c5947 */ /* 0x000fea0003800000 */
[----:B--2---:R-:W1:Y:S02]  /*6e50*/  LDG.E.U8 R149, desc[UR58][R8.64+0x60] ;  /* 0x0000603a08957981 */ /* 0x004e64000c1e1100 */
[----:B-1----:R-:W-:-:S05]  /*6e60*/  PRMT R13, R149, 0x8880, RZ ;  /* 0x00008880950d7816 */ /* 0x002fca00000000ff */
[----:B------:R-:W-:-:S07]  /*6e70*/  IMAD R12, R13, R148, RZ ;  /* 0x000000940d0c7224 */ /* 0x000fce00078e02ff */
.L_x_131:
[----:B------:R-:W-:Y:S05]  /*6e80*/  BSYNC B1 ;  /* 0x0000000000017941 */ /* 0x000fea0003800000 */
.L_x_130:
[----:B-1----:R-:W-:Y:S01]  /*6e90*/  @!P5 IMAD R13, R88, R147, R12 ;  /* 0x00000093580dd224 */ /* 0x002fe200078e020c */
[----:B------:R-:W-:Y:S04]  /*6ea0*/  BSSY B1, `(.L_x_132) ;  /* 0x0000006000017945 */ /* 0x000fe80003800000 */
[----:B------:R1:W-:Y:S01]  /*6eb0*/  @!P5 STG.E.U8 desc[UR58][R4.64+0x60], R13 ;  /* 0x0000600d0400d986 */ /* 0x0003e2000c10113a */
[----:B------:R-:W-:Y:S05]  /*6ec0*/  @P4 BRA `(.L_x_133) ;  /* 0x00000000000c4947 */ /* 0x000fea0003800000 */
[----:B--2---:R-:W1:Y:S02]  /*6ed0*/  LDG.E.U8 R149, desc[UR58][R8.64+0x61] ;  /* 0x0000613a08957981 */ /* 0x004e64000c1e1100 */
[----:B-1----:R-:W-:-:S05]  /*6ee0*/  PRMT R13, R149, 0x8880, RZ ;  /* 0x00008880950d7816 */ /* 0x002fca00000000ff */
[----:B------:R-:W-:-:S07]  /*6ef0*/  IMAD R12, R13, R148, RZ ;  /* 0x000000940d0c7224 */ /* 0x000fce00078e02ff */
.L_x_133:
[----:B------:R-:W-:Y:S05]  /*6f00*/  BSYNC B1 ;  /* 0x0000000000017941 */ /* 0x000fea0003800000 */
.L_x_132:
        /* <DEDUP_REMOVED lines=13> */
.L_x_135:
[----:B------:R-:W-:Y:S05]  /*6fe0*/  BSYNC B1 ;  /* 0x0000000000017941 */ /* 0x000fea0003800000 */
.L_x_134:
[----:B-1----:R-:W-:Y:S01]  /*6ff0*/  @!P3 IMAD R13, R90, R147, R12 ;  /* 0x000000935a0db224 */ /* 0x002fe200078e020c */
[----:B------:R-:W-:Y:S04]  /*7000*/  BSSY B1, `(.L_x_136) ;  /* 0x0000006000017945 */ /* 0x000fe80003800000 */
[----:B------:R1:W-:Y:S01]  /*7010*/  @!P3 STG.E.U8 desc[UR58][R6.64+0x60], R13 ;  /* 0x0000600d0600b986 */ /* 0x0003e2000c10113a */
[----:B------:R-:W-:Y:S05]  /*7020*/  @P2 BRA `(.L_x_137) ;  /* 0x00000000000c2947 */ /* 0x000fea0003800000 */
[----:B--2---:R-:W1:Y:S02]  /*7030*/  LDG.E.U8 R149, desc[UR58][R10.64+0x61] ;  /* 0x0000613a0a957981 */ /* 0x004e64000c1e1100 */
[----:B-1----:R-:W-:-:S05]  /*7040*/  PRMT R13, R149, 0x8880, RZ ;  /* 0x00008880950d7816 */ /* 0x002fca00000000ff */
[----:B------:R-:W-:-:S07]  /*7050*/  IMAD R12, R13, R148, RZ ;  /* 0x000000940d0c7224 */ /* 0x000fce00078e02ff */
.L_x_137:
[----:B------:R-:W-:Y:S05]  /*7060*/  BSYNC B1 ;  /* 0x0000000000017941 */ /* 0x000fea0003800000 */
.L_x_136:
[----:B------:R-:W-:Y:S01]  /*7070*/  @!P2 IMAD R91, R91, R147, R12 ;  /* 0x000000935b5ba224 */ /* 0x000fe200078e020c */
[----:B------:R-:W-:Y:S04]  /*7080*/  BSSY B1, `(.L_x_138) ;  /* 0x0000006000017945 */ /* 0x000fe80003800000 */
[----:B------:R0:W-:Y:S01]  /*7090*/  @!P2 STG.E.U8 desc[UR58][R6.64+0x61], R91 ;  /* 0x0000615b0600a986 */ /* 0x0001e2000c10113a */
[----:B------:R-:W-:Y:S05]  /*70a0*/  @P5 BRA `(.L_x_139) ;  /* 0x00000000000c5947 */ /* 0x000fea0003800000 */
[----:B--2---:R-:W1:Y:S02]  /*70b0*/  LDG.E.U8 R149, desc[UR58][R8.64+0x68] ;  /* 0x0000683a08957981 */ /* 0x004e64000c1e1100 */
[----:B-1----:R-:W-:-:S05]  /*70c0*/  PRMT R13, R149, 0x8880, RZ ;  /* 0x00008880950d7816 */ /* 0x002fca00000000ff */
[----:B------:R-:W-:-:S07]  /*70d0*/  IMAD R12, R13, R148, RZ ;  /* 0x000000940d0c7224 */ /* 0x000fce00078e02ff */
.L_x_139:
[----:B------:R-:W-:Y:S05]  /*70e0*/  BSYNC B1 ;  /* 0x0000000000017941 */ /* 0x000fea0003800000 */
.L_x_138:
[----:B-1----:R-:W-:Y:S01]  /*70f0*/  @!P5 IMAD R13, R92, R147, R12 ;  /* 0x000000935c0dd224 */ /* 0x002fe200078e020c */
[----:B------:R-:W-:Y:S04]  /*7100*/  BSSY B1, `(.L_x_140) ;  /* 0x0000006000017945 */ /* 0x000fe80003800000 */
[----:B------:R1:W-:Y:S01]  /*7110*/  @!P5 STG.E.U8 desc[UR58][R4.64+0x68], R13 ;  /* 0x0000680d0400d986 */ /* 0x0003e2000c10113a */
[----:B------:R-:W-:Y:S05]  /*7120*/  @P4 BRA `(.L_x_141) ;  /* 0x00000000000c4947 */ /* 0x000fea0003800000 */
[----:B--2---:R-:W1:Y:S02]  /*7130*/  LDG.E.U8 R149, desc[UR58][R8.64+0x69] ;  /* 0x0000693a08957981 */ /* 0x004e64000c1e1100 */
[----:B-1----:R-:W-:-:S05]  /*7140*/  PRMT R13, R149, 0x8880, RZ ;  /* 0x00008880950d7816 */ /* 0x002fca00000000ff */
[----:B------:R-:W-:-:S07]  /*7150*/  IMAD R12, R13, R148, RZ ;  /* 0x000000940d0c7224 */ /* 0x000fce00078e02ff */
.L_x_141:
[----:B------:R-:W-:Y:S05]  /*7160*/  BSYNC B1 ;  /* 0x0000000000017941 */ /* 0x000fea0003800000 */
.L_x_140:
        /* <DEDUP_REMOVED lines=13> */
.L_x_143:
[----:B------:R-:W-:Y:S05]  /*7240*/  BSYNC B1 ;  /* 0x0000000000017941 */ /* 0x000fea0003800000 */
.L_x_142:
[----:B-1----:R-:W-:Y:S01]  /*7250*/  @!P1 IMAD R13, R94, R147, R12 ;  /* 0x000000935e0d9224 */ /* 0x002fe200078e020c */
[----:B------:R-:W-:Y:S04]  /*7260*/  BSSY B1, `(.L_x_144) ;  /* 0x0000006000017945 */ /* 0x000fe80003800000 */
[----:B------:R1:W-:Y:S01]  /*7270*/  @!P1 STG.E.U8 desc[UR58][R6.64+0x68], R13 ;  /* 0x0000680d06009986 */ /* 0x0003e2000c10113a */
[----:B------:R-:W-:Y:S05]  /*7280*/  @P0 BRA `(.L_x_145) ;  /* 0x00000000000c0947 */ /* 0x000fea0003800000 */
[----:B--2---:R-:W1:Y:S02]  /*7290*/  LDG.E.U8 R149, desc[UR58][R10.64+0x69] ;  /* 0x0000693a0a957981 */ /* 0x004e64000c1e1100 */
[----:B-1----:R-:W-:-:S05]  /*72a0*/  PRMT R13, R149, 0x8880, RZ ;  /* 0x00008880950d7816 */ /* 0x002fca00000000ff */
[----:B------:R-:W-:-:S07]  /*72b0*/  IMAD R12, R13, R148, RZ ;  /* 0x000000940d0c7224 */ /* 0x000fce00078e02ff */
.L_x_145:
[----:B------:R-:W-:Y:S05]  /*72c0*/  BSYNC B1 ;  /* 0x0000000000017941 */ /* 0x000fea0003800000 */
.L_x_144:
[----:B------:R-:W-:Y:S01]  /*72d0*/  @!P0 IMAD R95, R95, R147, R12 ;  /* 0x000000935f5f8224 */ /* 0x000fe200078e020c */
[----:B------:R-:W-:Y:S04]  /*72e0*/  BSSY B1, `(.L_x_146) ;  /* 0x0000006000017945 */ /* 0x000fe80003800000 */
[----:B------:R0:W-:Y:S01]  /*72f0*/  @!P0 STG.E.U8 desc[UR58][R6.64+0x69], R95 ;  /* 0x0000695f06008986 */ /* 0x0001e2000c10113a */
[----:B------:R-:W-:Y:S05]  /*7300*/  @P5 BRA `(.L_x_147) ;  /* 0x00000000000c5947 */ /* 0x000fea0003800000 */
[----:B--2---:R-:W1:Y:S02]  /*7310*/  LDG.E.U8 R149, desc[UR58][R8.64+0x70] ;  /* 0x0000703a08957981 */ /* 0x004e64000c1e1100 */
[----:B-1----:R-:W-:-:S05]  /*7320*/  PRMT R13, R149, 0x8880, RZ ;  /* 0x00008880950d7816 */ /* 0x002fca00000000ff */
[----:B------:R-:W-:-:S07]  /*7330*/  IMAD R12, R13, R148, RZ ;  /* 0x000000940d0c7224 */ /* 0x000fce00078e02ff */
.L_x_147:
[----:B------:R-:W-:Y:S05]  /*7340*/  BSYNC B1 ;  /* 0x0000000000017941 */ /* 0x000fea0003800000 */
.L_x_146:
[----:B-1----:R-:W-:Y:S01]  /*7350*/  @!P5 IMAD R13, R80, R147, R12 ;  /* 0x00000093500dd224 */ /* 0x002fe200078e020c */
[----:B------:R-:W-:Y:S04]  /*7360*/  BSSY B1, `(.L_x_148) ;  /* 0x0000006000017945 */ /* 0x000fe80003800000 */
[----:B------:R1:W-:Y:S01]  /*7370*/  @!P5 STG.E.U8 desc[UR58][R4.64+0x70], R13 ;  /* 0x0000700d0400d986 */ /* 0x0003e2000c10113a */
[----:B------:R-:W-:Y:S05]  /*7380*/  @P4 BRA `(.L_x_149) ;  /* 0x00000000000c4947 */ /* 0x000fea0003800000 */
[----:B--2---:R-:W1:Y:S02]  /*7390*/  LDG.E.U8 R149, desc[UR58][R8.64+0x71] ;  /* 0x0000713a08957981 */ /* 0x004e64000c1e1100 */
[----:B-1----:R-:W-:-:S05]  /*73a0*/  PRMT R13, R149, 0x8880, RZ ;  /* 0x00008880950d7816 */ /* 0x002fca00000000ff */
[----:B------:R-:W-:-:S07]  /*73b0*/  IMAD R12, R13, R148, RZ ;  /* 0x000000940d0c7224 */ /* 0x000fce00078e02ff */
.L_x_149:
[----:B------:R-:W-:Y:S05]  /*73c0*/  BSYNC B1 ;  /* 0x0000000000017941 */ /* 0x000fea0003800000 */
.L_x_148:
        /* <DEDUP_REMOVED lines=13> */
.L_x_151:
[----:B------:R-:W-:Y:S05]  /*74a0*/  BSYNC B1 ;  /* 0x0000000000017941 */ /* 0x000fea0003800000 */
.L_x_150:
[----:B-1----:R-:W-:Y:S01]  /*74b0*/  @!P3 IMAD R13, R82, R147, R12 ;  /* 0x00000093520db224 */ /* 0x002fe200078e020c */
[----:B------:R-:W-:Y:S04]  /*74c0*/  BSSY B1, `(.L_x_152) ;  /* 0x0000006000017945 */ /* 0x000fe80003800000 */
[----:B------:R1:W-:Y:S01]  /*74d0*/  @!P3 STG.E.U8 desc[UR58][R6.64+0x70], R13 ;  /* 0x0000700d0600b986 */ /* 0x0003e2000c10113a */
[----:B------:R-:W-:Y:S05]  /*74e0*/  @P2 BRA `(.L_x_153) ;  /* 0x00000000000c2947 */ /* 0x000fea0003800000 */
[----:B--2---:R-:W1:Y:S02]  /*74f0*/  LDG.E.U8 R149, desc[UR58][R10.64+0x71] ;  /* 0x0000713a0a957981 */ /* 0x004e64000c1e1100 */
[----:B-1----:R-:W-:-:S05]  /*7500*/  PRMT R13, R149, 0x8880, RZ ;  /* 0x00008880950d7816 */ /* 0x002fca00000000ff */
[----:B------:R-:W-:-:S07]  /*7510*/  IMAD R12, R13, R148, RZ ;  /* 0x000000940d0c7224 */ /* 0x000fce00078e02ff */
.L_x_153:
[----:B------:R-:W-:Y:S05]  /*7520*/  BSYNC B1 ;  /* 0x0000000000017941 */ /* 0x000fea0003800000 */
.L_x_152:
[----:B------:R-:W-:Y:S01]  /*7530*/  @!P2 IMAD R83, R83, R147, R12 ;  /* 0x000000935353a224 */ /* 0x000fe200078e020c */
[----:B------:R-:W-:Y:S04]  /*7540*/  BSSY B1, `(.L_x_154) ;  /* 0x0000006000017945 */ /* 0x000fe80003800000 */
[----:B------:R0:W-:Y:S01]  /*7550*/  @!P2 STG.E.U8 desc[UR58][R6.64+0x71], R83 ;  /* 0x000071530600a986 */ /* 0x0001e2000c10113a */
[----:B------:R-:W-:Y:S05]  /*7560*/  @P5 BRA `(.L_x_155) ;  /* 0x00000000000c5947 */ /* 0x000fea0003800000 */
[----:B--2---:R-:W1:Y:S02]  /*7570*/  LDG.E.U8 R149, desc[UR58][R8.64+0x78] ;  /* 0x0000783a08957981 */ /* 0x004e64000c1e1100 */
[----:B-1----:R-:W-:-:S05]  /*7580*/  PRMT R13, R149, 0x8880, RZ ;  /* 0x00008880950d7816 */ /* 0x002fca00000000ff */
[----:B------:R-:W-:-:S07]  /*7590*/  IMAD R12, R13, R148, RZ ;  /* 0x000000940d0c7224 */ /* 0x000fce00078e02ff */
.L_x_155:
[----:B------:R-:W-:Y:S05]  /*75a0*/  BSYNC B1 ;  /* 0x0000000000017941 */ /* 0x000fea0003800000 */
.L_x_154:
[----:B-1----:R-:W-:Y:S01]  /*75b0*/  @!P5 IMAD R13, R84, R147, R12 ;  /* 0x00000093540dd224 */ /* 0x002fe200078e020c */
[----:B------:R-:W-:Y:S04]  /*75c0*/  BSSY B1, `(.L_x_156) ;  /* 0x0000006000017945 */ /* 0x000fe80003800000 */
[----:B------:R1:W-:Y:S01]  /*75d0*/  @!P5 STG.E.U8 desc[UR58][R4.64+0x78], R13 ;  /* 0x0000780d0400d986 */ /* 0x0003e2000c10113a */
[----:B------:R-:W-:Y:S05]  /*75e0*/  @P4 BRA `(.L_x_157) ;  /* 0x00000000000c4947 */ /* 0x000fea0003800000 */
[----:B--2---:R-:W1:Y:S02]  /*75f0*/  LDG.E.U8 R149, desc[UR58][R8.64+0x79] ;  /* 0x0000793a08957981 */ /* 0x004e64000c1e1100 */
[----:B-1----:R-:W-:-:S05]  /*7600*/  PRMT R13, R149, 0x8880, RZ ;  /* 0x00008880950d7816 */ /* 0x002fca00000000ff */
[----:B------:R-:W-:-:S07]  /*7610*/  IMAD R12, R13, R148, RZ ;  /* 0x000000940d0c7224 */ /* 0x000fce00078e02ff */
.L_x_157:
[----:B------:R-:W-:Y:S05]  /*7620*/  BSYNC B1 ;  /* 0x0000000000017941 */ /* 0x000fea0003800000 */
.L_x_156:
        /* <DEDUP_REMOVED lines=13> */
.L_x_159:
[----:B------:R-:W-:Y:S05]  /*7700*/  BSYNC B1 ;  /* 0x0000000000017941 */ /* 0x000fea0003800000 */
.L_x_158:
[----:B-1----:R-:W-:Y:S01]  /*7710*/  @!P1 IMAD R13, R86, R147, R12 ;  /* 0x00000093560d9224 */ /* 0x002fe200078e020c */
[----:B------:R-:W-:Y:S04]  /*7720*/  BSSY B1, `(.L_x_160) ;  /* 0x0000006000017945 */ /* 0x000fe80003800000 */
[----:B------:R1:W-:Y:S01]  /*7730*/  @!P1 STG.E.U8 desc[UR58][R6.64+0x78], R13 ;  /* 0x0000780d06009986 */ /* 0x0003e2000c10113a */
[----:B------:R-:W-:Y:S05]  /*7740*/  @P0 BRA `(.L_x_161) ;  /* 0x00000000000c0947 */ /* 0x000fea0003800000 */
[----:B--2---:R-:W1:Y:S02]  /*7750*/  LDG.E.U8 R149, desc[UR58][R10.64+0x79] ;  /* 0x0000793a0a957981 */ /* 0x004e64000c1e1100 */
[----:B-1----:R-:W-:-:S05]  /*7760*/  PRMT R13, R149, 0x8880, RZ ;  /* 0x00008880950d7816 */ /* 0x002fca00000000ff */
[----:B------:R-:W-:-:S07]  /*7770*/  IMAD R12, R13, R148, RZ ;  /* 0x000000940d0c7224 */ /* 0x000fce00078e02ff */
.L_x_161:
[----:B------:R-:W-:Y:S05]  /*7780*/  BSYNC B1 ;  /* 0x0000000000017941 */ /* 0x000fea0003800000 */
.L_x_160:
[----:B------:R-:W-:Y:S01]  /*7790*/  @!P0 IMAD R87, R87, R147, R12 ;  /* 0x0000009357578224 */ /* 0x000fe200078e020c */
[----:B------:R-:W-:Y:S04]  /*77a0*/  BSSY B1, `(.L_x_162) ;  /* 0x0000006000017945 */ /* 0x000fe80003800000 */
[----:B------:R0:W-:Y:S01]  /*77b0*/  @!P0 STG.E.U8 desc[UR58][R6.64+0x79], R87 ;  /* 0x0000795706008986 */ /* 0x0001e2000c10113a */
[----:B------:R-:W-:Y:S05]  /*77c0*/  @P5 BRA `(.L_x_163) ;  /* 0x00000000000c5947 */ /* 0x000fea0003800000 */
[----:B--2---:R-:W1:Y:S02]  /*77d0*/  LDG.E.U8 R149, desc[UR58][R8.64+0x80] ;  /* 0x0000803a08957981 */ /* 0x004e64000c1e1100 */
[----:B-1----:R-:W-:-:S05]  /*77e0*/  PRMT R13, R149, 0x8880, RZ ;  /* 0x00008880950d7816 */ /* 0x002fca00000000ff */
[----:B------:R-:W-:-:S07]  /*77f0*/  IMAD R12, R13, R148, RZ ;  /* 0x000000940d0c7224 */ /* 0x000fce00078e02ff */
.L_x_163:
[----:B------:R-:W-:Y:S05]  /*7800*/  BSYNC B1 ;  /* 0x0000000000017941 */ /* 0x000fea0003800000 */
.L_x_162:
[----:B-1----:R-:W-:Y:S01]  /*7810*/  @!P5 IMAD R13, R72, R147, R12 ;  /* 0x00000093480dd224 */ /* 0x002fe200078e020c */
[----:B------:R-:W-:Y:S04]  /*7820*/  BSSY B1, `(.L_x_164) ;  /* 0x0000006000017945 */ /* 0x000fe80003800000 */
[----:B------:R1:W-:Y:S01]  /*7830*/  @!P5 STG.E.U8 desc[UR58][R4.64+0x80], R13 ;  /* 0x0000800d0400d986 */ /* 0x0003e2000c10113a */
[----:B------:R-:W-:Y:S05]  /*7840*/  @P4 BRA `(.L_x_165) ;  /* 0x00000000000c4947 */ /* 0x000fea0003800000 */
[----:B--2---:R-:W1:Y:S02]  /*7850*/  LDG.E.U8 R149, desc[UR58][R8.64+0x81] ;  /* 0x0000813a08957981 */ /* 0x004e64000c1e1100 */
[----:B-1----:R-:W-:-:S05]  /*7860*/  PRMT R13, R149, 0x8880, RZ ;  /* 0x00008880950d7816 */ /* 0x002fca00000000ff */
[----:B------:R-:W-:-:S07]  /*7870*/  IMAD R12, R13, R148, RZ ;  /* 0x000000940d0c7224 */ /* 0x000fce00078e02ff */
.L_x_165:
[----:B------:R-:W-:Y:S05]  /*7880*/  BSYNC B1 ;  /* 0x0000000000017941 */ /* 0x000fea0003800000 */
.L_x_164:
        /* <DEDUP_REMOVED lines=13> */
.L_x_167:
[----:B------:R-:W-:Y:S05]  /*7960*/  BSYNC B1 ;  /* 0x0000000000017941 */ /* 0x000fea0003800000 */
.L_x_166:
[----:B-1----:R-:W-:Y:S01]  /*7970*/  @!P3 IMAD R13, R74, R147, R12 ;  /* 0x000000934a0db224 */ /* 0x002fe200078e020c */
[----:B------:R-:W-:Y:S04]  /*7980*/  BSSY B1, `(.L_x_168) ;  /* 0x0000006000017945 */ /* 0x000fe80003800000 */
[----:B------:R1:W-:Y:S01]  /*7990*/  @!P3 STG.E.U8 desc[UR58][R6.64+0x80], R13 ;  /* 0x0000800d0600b986 */ /* 0x0003e2000c10113a */
[----:B------:R-:W-:Y:S05]  /*79a0*/  @P2 BRA `(.L_x_169) ;  /* 0x00000000000c2947 */ /* 0x000fea0003800000 */
[----:B--2---:R-:W1:Y:S02]  /*79b0*/  LDG.E.U8 R149, desc[UR58][R10.64+0x81] ;  /* 0x0000813a0a957981 */ /* 0x004e64000c1e1100 */
[----:B-1----:R-:W-:-:S05]  /*79c0*/  PRMT R13, R149, 0x8880, RZ ;  /* 0x00008880950d7816 */ /* 0x002fca00000000ff */
[----:B------:R-:W-:-:S07]  /*79d0*/  IMAD R12, R13, R148, RZ ;  /* 0x000000940d0c7224 */ /* 0x000fce00078e02ff */
.L_x_169:
[----:B------:R-:W-:Y:S05]  /*79e0*/  BSYNC B1 ;  /* 0x0000000000017941 */ /* 0x000fea0003800000 */
.L_x_168:
[----:B------:R-:W-:Y:S01]  /*79f0*/  @!P2 IMAD R75, R75, R147, R12 ;  /* 0x000000934b4ba224 */ /* 0x000fe200078e020c */
[----:B------:R-:W-:Y:S04]  /*7a00*/  BSSY B1, `(.L_x_170) ;  /* 0x0000006000017945 */ /* 0x000fe80003800000 */
[----:B------:R0:W-:Y:S01]  /*7a10*/  @!P2 STG.E.U8 desc[UR58][R6.64+0x81], R75 ;  /* 0x0000814b0600a986 */ /* 0x0001e2000c10113a */
[----:B------:R-:W-:Y:S05]  /*7a20*/  @P5 BRA `(.L_x_171) ;  /* 0x00000000000c5947 */ /* 0x000fea0003800000 */
[----:B--2---:R-:W1:Y:S02]  /*7a30*/  LDG.E.U8 R149, desc[UR58][R8.64+0x88] ;  /* 0x0000883a08957981 */ /* 0x004e64000c1e1100 */
[----:B-1----:R-:W-:-:S05]  /*7a40*/  PRMT R13, R149, 0x8880, RZ ;  /* 0x00008880950d7816 */ /* 0x002fca00000000ff */
[----:B------:R-:W-:-:S07]  /*7a50*/  IMAD R12, R13, R148, RZ ;  /* 0x000000940d0c7224 */ /* 0x000fce00078e02ff */
.L_x_171:
[----:B------:R-:W-:Y:S05]  /*7a60*/  BSYNC B1 ;  /* 0x0000000000017941 */ /* 0x000fea0003800000 */
.L_x_170:
[----:B-1----:R-:W-:Y:S01]  /*7a70*/  @!P5 IMAD R13, R76, R147, R12 ;  /* 0x000000934c0dd224 */ /* 0x002fe200078e020c */
[----:B------:R-:W-:Y:S04]  /*7a80*/  BSSY B1, `(.L_x_172) ;  /* 0x0000006000017945 */ /* 0x000fe80003800000 */
[----:B------:R1:W-:Y:S01]  /*7a90*/  @!P5 STG.E.U8 desc[UR58][R4.64+0x88], R13 ;  /* 0x0000880d0400d986 */ /* 0x0003e2000c10113a */
[----:B------:R-:W-:Y:S05]  /*7aa0*/  @P4 BRA `(.L_x_173) ;  /* 0x00000000000c4947 */ /* 0x000fea0003800000 */
[----:B--2---:R-:W1:Y:S02]  /*7ab0*/  LDG.E.U8 R149, desc[UR58][R8.64+0x89] ;  /* 0x0000893a08957981 */ /* 0x004e64000c1e1100 */
[----:B-1----:R-:W-:-:S05]  /*7ac0*/  PRMT R13, R149, 0x8880, RZ ;  /* 0x00008880950d7816 */ /* 0x002fca00000000ff */
[----:B------:R-:W-:-:S07]  /*7ad0*/  IMAD R12, R13, R148, RZ ;  /* 0x000000940d0c7224 */ /* 0x000fce00078e02ff */
.L_x_173:
[----:B------:R-:W-:Y:S05]  /*7ae0*/  BSYNC B1 ;  /* 0x0000000000017941 */ /* 0x000fea0003800000 */
.L_x_172:
        /* <DEDUP_REMOVED lines=13> */
.L_x_175:
[----:B------:R-:W-:Y:S05]  /*7bc0*/  BSYNC B1 ;  /* 0x0000000000017941 */ /* 0x000fea0003800000 */
.L_x_174:
[----:B-1----:R-:W-:Y:S01]  /*7bd0*/  @!P1 IMAD R13, R78, R147, R12 ;  /* 0x000000934e0d9224 */ /* 0x002fe200078e020c */
[----:B------:R-:W-:Y:S04]  /*7be0*/  BSSY B1, `(.L_x_176) ;  /* 0x0000006000017945 */ /* 0x000fe80003800000 */
[----:B------:R1:W-:Y:S01]  /*7bf0*/  @!P1 STG.E.U8 desc[UR58][R6.64+0x88], R13 ;  /* 0x0000880d06009986 */ /* 0x0003e2000c10113a */
[----:B------:R-:W-:Y:S05]  /*7c00*/  @P0 BRA `(.L_x_177) ;  /* 0x00000000000c0947 */ /* 0x000fea0003800000 */
[----:B--2---:R-:W1:Y:S02]  /*7c10*/  LDG.E.U8 R149, desc[UR58][R10.64+0x89] ;  /* 0x0000893a0a957981 */ /* 0x004e64000c1e1100 */
[----:B-1----:R-:W-:-:S05]  /*7c20*/  PRMT R13, R149, 0x8880, RZ ;  /* 0x00008880950d7816 */ /* 0x002fca00000000ff */
[----:B------:R-:W-:-:S07]  /*7c30*/  IMAD R12, R13, R148, RZ ;  /* 0x000000940d0c7224 */ /* 0x000fce00078e02ff */
.L_x_177:
[----:B------:R-:W-:Y:S05]  /*7c40*/  BSYNC B1 ;  /* 0x0000000000017941 */ /* 0x000fea0003800000 */
.L_x_176:
[----:B------:R-:W-:Y:S01]  /*7c50*/  @!P0 IMAD R79, R79, R147, R12 ;  /* 0x000000934f4f8224 */ /* 0x000fe200078e020c */
[----:B------:R-:W-:Y:S04]  /*7c60*/  BSSY B1, `(.L_x_178) ;  /* 0x0000006000017945 */ /* 0x000fe80003800000 */
[----:B------:R0:W-:Y:S01]  /*7c70*/  @!P0 STG.E.U8 desc[UR58][R6.64+0x89], R79 ;  /* 0x0000894f06008986 */ /* 0x0001e2000c10113a */
[----:B------:R-:W-:Y:S05]  /*7c80*/  @P5 BRA `(.L_x_179) ;  /* 0x00000000000c5947 */ /* 0x000fea0003800000 */
[----:B--2---:R-:W1:Y:S02]  /*7c90*/  LDG.E.U8 R149, desc[UR58][R8.64+0x90] ;  /* 0x0000903a08957981 */ /* 0x004e64000c1e1100 */
[----:B-1----:R-:W-:-:S05]  /*7ca0*/  PRMT R13, R149, 0x8880, RZ ;  /* 0x00008880950d7816 */ /* 0x002fca00000000ff */
[----:B------:R-:W-:-:S07]  /*7cb0*/  IMAD R12, R13, R148, RZ ;  /* 0x000000940d0c7224 */ /* 0x000fce00078e02ff */
.L_x_179:
[----:B------:R-:W-:Y:S05]  /*7cc0*/  BSYNC B1 ;  /* 0x0000000000017941 */ /* 0x000fea0003800000 */
.L_x_178:
[----:B-1----:R-:W-:Y:S01]  /*7cd0*/  @!P5 IMAD R13, R64, R147, R12 ;  /* 0x00000093400dd224 */ /* 0x002fe200078e020c */
[----:B------:R-:W-:Y:S04]  /*7ce0*/  BSSY B1, `(.L_x_180) ;  /* 0x0000006000017945 */ /* 0x000fe80003800000 */
[----:B------:R1:W-:Y:S01]  /*7cf0*/  @!P5 STG.E.U8 desc[UR58][R4.64+0x90], R13 ;  /* 0x0000900d0400d986 */ /* 0x0003e2000c10113a */
[----:B------:R-:W-:Y:S05]  /*7d00*/  @P4 BRA `(.L_x_181) ;  /* 0x00000000000c4947 */ /* 0x000fea0003800000 */
[----:B--2---:R-:W1:Y:S02]  /*7d10*/  LDG.E.U8 R149, desc[UR58][R8.64+0x91] ;  /* 0x0000913a08957981 */ /* 0x004e64000c1e1100 */
[----:B-1----:R-:W-:-:S05]  /*7d20*/  PRMT R13, R149, 0x8880, RZ ;  /* 0x00008880950d7816 */ /* 0x002fca00000000ff */
[----:B------:R-:W-:-:S07]  /*7d30*/  IMAD R12, R13, R148, RZ ;  /* 0x000000940d0c7224 */ /* 0x000fce00078e02ff */
.L_x_181:
[----:B------:R-:W-:Y:S05]  /*7d40*/  BSYNC B1 ;  /* 0x0000000000017941 */ /* 0x000fea0003800000 */
.L_x_180:
        /* <DEDUP_REMOVED lines=13> */
.L_x_183:
[----:B------:R-:W-:Y:S05]  /*7e20*/  BSYNC B1 ;  /* 0x0000000000017941 */ /* 0x000fea0003800000 */
.L_x_182:
[----:B-1----:R-:W-:Y:S01]  /*7e30*/  @!P3 IMAD R13, R66, R147, R12 ;  /* 0x00000093420db224 */ /* 0x002fe200078e020c */
[----:B------:R-:W-:Y:S04]  /*7e40*/  BSSY B1, `(.L_x_184) ;  /* 0x0000006000017945 */ /* 0x000fe80003800000 */
[----:B------:R1:W-:Y:S01]  /*7e50*/  @!P3 STG.E.U8 desc[UR58][R6.64+0x90], R13 ;  /* 0x0000900d0600b986 */ /* 0x0003e2000c10113a */
[----:B------:R-:W-:Y:S05]  /*7e60*/  @P2 BRA `(.L_x_185) ;  /* 0x00000000000c2947 */ /* 0x000fea0003800000 */
[----:B--2---:R-:W1:Y:S02]  /*7e70*/  LDG.E.U8 R149, desc[UR58][R10.64+0x91] ;  /* 0x0000913a0a957981 */ /* 0x004e64000c1e1100 */
[----:B-1----:R-:W-:-:S05]  /*7e80*/  PRMT R13, R149, 0x8880, RZ ;  /* 0x00008880950d7816 */ /* 0x002fca00000000ff */
[----:B------:R-:W-:-:S07]  /*7e90*/  IMAD R12, R13, R148, RZ ;  /* 0x000000940d0c7224 */ /* 0x000fce00078e02ff */
.L_x_185:
[----:B------:R-:W-:Y:S05]  /*7ea0*/  BSYNC B1 ;  /* 0x0000000000017941 */ /* 0x000fea0003800000 */
.L_x_184:
[----:B------:R-:W-:Y:S01]  /*7eb0*/  @!P2 IMAD R67, R67, R147, R12 ;  /* 0x000000934343a224 */ /* 0x000fe200078e020c */
[----:B------:R-:W-:Y:S04]  /*7ec0*/  BSSY B1, `(.L_x_186) ;  /* 0x0000006000017945 */ /* 0x000fe80003800000 */
[----:B------:R0:W-:Y:S01]  /*7ed0*/  @!P2 STG.E.U8 desc[UR58][R6.64+0x91], R67 ;  /* 0x000091430600a986 */ /* 0x0001e2000c10113a */
[----:B------:R-:W-:Y:S05]  /*7ee0*/  @P5 BRA `(.L_x_187) ;  /* 0x00000000000c5947 */ /* 0x000fea0003800000 */
[----:B--2---:R-:W1:Y:S02]  /*7ef0*/  LDG.E.U8 R149, desc[UR58][R8.64+0x98] ;  /* 0x0000983a08957981 */ /* 0x004e64000c1e1100 */
[----:B-1----:R-:W-:-:S05]  /*7f00*/  PRMT R13, R149, 0x8880, RZ ;  /* 0x00008880950d7816 */ /* 0x002fca00000000ff */
[----:B------:R-:W-:-:S07]  /*7f10*/  IMAD R12, R13, R148, RZ ;  /* 0x000000940d0c7224 */ /* 0x000fce00078e02ff */
.L_x_187:
[----:B------:R-:W-:Y:S05]  /*7f20*/  BSYNC B1 ;  /* 0x0000000000017941 */ /* 0x000fea0003800000 */
.L_x_186:
[----:B-1----:R-:W-:Y:S01]  /*7f30*/  @!P5 IMAD R13, R68, R147, R12 ;  /* 0x00000093440dd224 */ /* 0x002fe200078e020c */
[----:B------:R-:W-:Y:S04]  /*7f40*/  BSSY B1, `(.L_x_188) ;  /* 0x0000006000017945 */ /* 0x000fe80003800000 */
[----:B------:R1:W-:Y:S01]  /*7f50*/  @!P5 STG.E.U8 desc[UR58][R4.64+0x98], R13 ;  /* 0x0000980d0400d986 */ /* 0x0003e2000c10113a */
[----:B------:R-:W-:Y:S05]  /*7f60*/  @P4 BRA `(.L_x_189) ;  /* 0x00000000000c4947 */ /* 0x000fea0003800000 */
[----:B--2---:R-:W1:Y:S02]  /*7f70*/  LDG.E.U8 R149, desc[UR58][R8.64+0x99] ;  /* 0x0000993a08957981 */ /* 0x004e64000c1e1100 */
[----:B-1----:R-:W-:-:S05]  /*7f80*/  PRMT R13, R149, 0x8880, RZ ;  /* 0x00008880950d7816 */ /* 0x002fca00000000ff */
[----:B------:R-:W-:-:S07]  /*7f90*/  IMAD R12, R13, R148, RZ ;  /* 0x000000940d0c7224 */ /* 0x000fce00078e02ff */
.L_x_189:
[----:B------:R-:W-:Y:S05]  /*7fa0*/  BSYNC B1 ;  /* 0x0000000000017941 */ /* 0x000fea0003800000 */
.L_x_188:
        /* <DEDUP_REMOVED lines=13> */
.L_x_191:
[----:B------:R-:W-:Y:S05]  /*8080*/  BSYNC B1 ;  /* 0x0000000000017941 */ /* 0x000fea0003800000 */
.L_x_190:
[----:B-1----:R-:W-:Y:S01]  /*8090*/  @!P1 IMAD R13, R70, R147, R12 ;  /* 0x00000093460d9224 */ /* 0x002fe200078e020c */
[----:B------:R-:W-:Y:S04]  /*80a0*/  BSSY B1, `(.L_x_192) ;  /* 0x0000006000017945 */ /* 0x000fe80003800000 */
[----:B------:R1:W-:Y:S01]  /*80b0*/  @!P1 STG.E.U8 desc[UR58][R6.64+0x98], R13 ;  /* 0x0000980d06009986 */ /* 0x0003e2000c10113a */
[----:B------:R-:W-:Y:S05]  /*80c0*/  @P0 BRA `(.L_x_193) ;  /* 0x00000000000c0947 */ /* 0x000fea0003800000 */
[----:B--2---:R-:W1:Y:S02]  /*80d0*/  LDG.E.U8 R149, desc[UR58][R10.64+0x99] ;  /* 0x0000993a0a957981 */ /* 0x004e64000c1e1100 */
[----:B-1----:R-:W-:-:S05]  /*80e0*/  PRMT R13, R149, 0x8880, RZ ;  /* 0x00008880950d7816 */ /* 0x002fca00000000ff */
[----:B------:R-:W-:-:S07]  /*80f0*/  IMAD R12, R13, R148, RZ ;  /* 0x000000940d0c7224 */ /* 0x000fce00078e02ff */
.L_x_193:
[----:B------:R-:W-:Y:S05]  /*8100*/  BSYNC B1 ;  /* 0x0000000000017941 */ /* 0x000fea0003800000 */
.L_x_192:
[----:B------:R-:W-:Y:S01]  /*8110*/  @!P0 IMAD R71, R71, R147, R12 ;  /* 0x0000009347478224 */ /* 0x000fe200078e020c */
[----:B------:R-:W-:Y:S04]  /*8120*/  BSSY B1, `(.L_x_194) ;  /* 0x0000006000017945 */ /* 0x000fe80003800000 */
[----:B------:R0:W-:Y:S01]  /*8130*/  @!P0 STG.E.U8 desc[UR58][R6.64+0x99], R71 ;  /* 0x0000994706008986 */ /* 0x0001e2000c10113a */
[----:B------:R-:W-:Y:S05]  /*8140*/  @P5 BRA `(.L_x_195) ;  /* 0x00000000000c5947 */ /* 0x000fea0003800000 */
[----:B--2---:R-:W1:Y:S02]  /*8150*/  LDG.E.U8 R149, desc[UR58][R8.64+0xa0] ;  /* 0x0000a03a08957981 */ /* 0x004e64000c1e1100 */
[----:B-1----:R-:W-:-:S05]  /*8160*/  PRMT R13, R149, 0x8880, RZ ;  /* 0x00008880950d7816 */ /* 0x002fca00000000ff */
[----:B------:R-:W-:-:S07]  /*8170*/  IMAD R12, R13, R148, RZ ;  /* 0x000000940d0c7224 */ /* 0x000fce00078e02ff */
.L_x_195:
[----:B------:R-:W-:Y:S05]  /*8180*/  BSYNC B1 ;  /* 0x0000000000017941 */ /* 0x000fea0003800000 */
.L_x_194:
[----:B-1----:R-:W-:Y:S01]  /*8190*/  @!P5 IMAD R13, R56, R147, R12 ;  /* 0x00000093380dd224 */ /* 0x002fe200078e020c */
[----:B------:R-:W-:Y:S04]  /*81a0*/  BSSY B1, `(.L_x_196) ;  /* 0x0000006000017945 */ /* 0x000fe80003800000 */
[----:B------:R1:W-:Y:S01]  /*81b0*/  @!P5 STG.E.U8 desc[UR58][R4.64+0xa0], R13 ;  /* 0x0000a00d0400d986 */ /* 0x0003e2000c10113a */
[----:B------:R-:W-:Y:S05]  /*81c0*/  @P4 BRA `(.L_x_197) ;  /* 0x00000000000c4947 */ /* 0x000fea0003800000 */
[----:B--2---:R-:W1:Y:S02]  /*81d0*/  LDG.E.U8 R149, desc[UR58][R8.64+0xa1] ;  /* 0x0000a13a08957981 */ /* 0x004e64000c1e1100 */
[----:B-1----:R-:W-:-:S05]  /*81e0*/  PRMT R13, R149, 0x8880, RZ ;  /* 0x00008880950d7816 */ /* 0x002fca00000000ff */
[----:B------:R-:W-:-:S07]  /*81f0*/  IMAD R12, R13, R148, RZ ;  /* 0x000000940d0c7224 */ /* 0x000fce00078e02ff */
.L_x_197:
[----:B------:R-:W-:Y:S05]  /*8200*/  BSYNC B1 ;  /* 0x0000000000017941 */ /* 0x000fea0003800000 */
.L_x_196:
        /* <DEDUP_REMOVED lines=13> */
.L_x_199:
[----:B------:R-:W-:Y:S05]  /*82e0*/  BSYNC B1 ;  /* 0x0000000000017941 */ /* 0x000fea0003800000 */
.L_x_198:
[----:B-1----:R-:W-:Y:S01]  /*82f0*/  @!P3 IMAD R13, R58, R147, R12 ;  /* 0x000000933a0db224 */ /* 0x002fe200078e020c */
[----:B------:R-:W-:Y:S04]  /*8300*/  BSSY B1, `(.L_x_200) ;  /* 0x0000006000017945 */ /* 0x000fe80003800000 */
[----:B------:R1:W-:Y:S01]  /*8310*/  @!P3 STG.E.U8 desc[UR58][R6.64+0xa0], R13 ;  /* 0x0000a00d0600b986 */ /* 0x0003e2000c10113a */
[----:B------:R-:W-:Y:S05]  /*8320*/  @P2 BRA `(.L_x_201) ;  /* 0x00000000000c2947 */ /* 0x000fea0003800000 */
[----:B--2---:R-:W1:Y:S02]  /*8330*/  LDG.E.U8 R149, desc[UR58][R10.64+0xa1] ;  /* 0x0000a13a0a957981 */ /* 0x004e64000c1e1100 */
[----:B-1----:R-:W-:-:S05]  /*8340*/  PRMT R13, R149, 0x8880, RZ ;  /* 0x00008880950d7816 */ /* 0x002fca00000000ff */
[----:B------:R-:W-:-:S07]  /*8350*/  IMAD R12, R13, R148, RZ ;  /* 0x000000940d0c7224 */ /* 0x000fce00078e02ff */
.L_x_201:
[----:B------:R-:W-:Y:S05]  /*8360*/  BSYNC B1 ;  /* 0x0000000000017941 */ /* 0x000fea0003800000 */
.L_x_200:
[----:B------:R-:W-:Y:S01]  /*8370*/  @!P2 IMAD R59, R59, R147, R12 ;  /* 0x000000933b3ba224 */ /* 0x000fe200078e020c */
[----:B------:R-:W-:Y:S04]  /*8380*/  BSSY B1, `(.L_x_202) ;  /* 0x0000006000017945 */ /* 0x000fe80003800000 */
[----:B------:R0:W-:Y:S01]  /*8390*/  @!P2 STG.E.U8 desc[UR58][R6.64+0xa1], R59 ;  /* 0x0000a13b0600a986 */ /* 0x0001e2000c10113a */
[----:B------:R-:W-:Y:S05]  /*83a0*/  @P5 BRA `(.L_x_203) ;  /* 0x00000000000c5947 */ /* 0x000fea0003800000 */
[----:B--2---:R-:W1:Y:S02]  /*83b0*/  LDG.E.U8 R149, desc[UR58][R8.64+0xa8] ;  /* 0x0000a83a08957981 */ /* 0x004e64000c1e1100 */
[----:B-1----:R-:W-:-:S05]  /*83c0*/  PRMT R13, R149, 0x8880, RZ ;  /* 0x00008880950d7816 */ /* 0x002fca00000000ff */
[----:B------:R-:W-:-:S07]  /*83d0*/  IMAD R12, R13, R148, RZ ;  /* 0x000000940d0c7224 */ /* 0x000fce00078e02ff */
.L_x_203:
[----:B------:R-:W-:Y:S05]  /*83e0*/  BSYNC B1 ;  /* 0x0000000000017941 */ /* 0x000fea0003800000 */
.L_x_202:
[----:B-1----:R-:W-:Y:S01]  /*83f0*/  @!P5 IMAD R13, R60, R147, R12 ;  /* 0x000000933c0dd224 */ /* 0x002fe200078e020c */
[----:B------:R-:W-:Y:S04]  /*8400*/  BSSY B1, `(.L_x_204) ;  /* 0x0000006000017945 */ /* 0x000fe80003800000 */
[----:B------:R1:W-:Y:S01]  /*8410*/  @!P5 STG.E.U8 desc[UR58][R4.64+0xa8], R13 ;  /* 0x0000a80d0400d986 */ /* 0x0003e2000c10113a */
[----:B------:R-:W-:Y:S05]  /*8420*/  @P4 BRA `(.L_x_205) ;  /* 0x00000000000c4947 */ /* 0x000fea0003800000 */
[----:B--2---:R-:W1:Y:S02]  /*8430*/  LDG.E.U8 R149, desc[UR58][R8.64+0xa9] ;  /* 0x0000a93a08957981 */ /* 0x004e64000c1e1100 */
[----:B-1----:R-:W-:-:S05]  /*8440*/  PRMT R13, R149, 0x8880, RZ ;  /* 0x00008880950d7816 */ /* 0x002fca00000000ff */
[----:B------:R-:W-:-:S07]  /*8450*/  IMAD R12, R13, R148, RZ ;  /* 0x000000940d0c7224 */ /* 0x000fce00078e02ff */
.L_x_205:
[----:B------:R-:W-:Y:S05]  /*8460*/  BSYNC B1 ;  /* 0x0000000000017941 */ /* 0x000fea0003800000 */
.L_x_204:
        /* <DEDUP_REMOVED lines=13> */
.L_x_207:
[----:B------:R-:W-:Y:S05]  /*8540*/  BSYNC B1 ;  /* 0x0000000000017941 */ /* 0x000fea0003800000 */
.L_x_206:
[----:B-1----:R-:W-:Y:S01]  /*8550*/  @!P1 IMAD R13, R62, R147, R12 ;  /* 0x000000933e0d9224 */ /* 0x002fe200078e020c */
[----:B------:R-:W-:Y:S04]  /*8560*/  BSSY B1, `(.L_x_208) ;  /* 0x0000006000017945 */ /* 0x000fe80003800000 */
[----:B------:R1:W-:Y:S01]  /*8570*/  @!P1 STG.E.U8 desc[UR58][R6.64+0xa8], R13 ;  /* 0x0000a80d06009986 */ /* 0x0003e2000c10113a */
[----:B------:R-:W-:Y:S05]  /*8580*/  @P0 BRA `(.L_x_209) ;  /* 0x00000000000c0947 */ /* 0x000fea0003800000 */
[----:B--2---:R-:W1:Y:S02]  /*8590*/  LDG.E.U8 R149, desc[UR58][R10.64+0xa9] ;  /* 0x0000a93a0a957981 */ /* 0x004e64000c1e1100 */
[----:B-1----:R-:W-:-:S05]  /*85a0*/  PRMT R13, R149, 0x8880, RZ ;  /* 0x00008880950d7816 */ /* 0x002fca00000000ff */
[----:B------:R-:W-:-:S07]  /*85b0*/  IMAD R12, R13, R148, RZ ;  /* 0x000000940d0c7224 */ /* 0x000fce00078e02ff */
.L_x_209:
[----:B------:R-:W-:Y:S05]  /*85c0*/  BSYNC B1 ;  /* 0x0000000000017941 */ /* 0x000fea0003800000 */
.L_x_208:
[----:B------:R-:W-:Y:S01]  /*85d0*/  @!P0 IMAD R63, R63, R147, R12 ;  /* 0x000000933f3f8224 */ /* 0x000fe200078e020c */
[----:B------:R-:W-:Y:S04]  /*85e0*/  BSSY B1, `(.L_x_210) ;  /* 0x0000006000017945 */ /* 0x000fe80003800000 */
[----:B------:R0:W-:Y:S01]  /*85f0*/  @!P0 STG.E.U8 desc[UR58][R6.64+0xa9], R63 ;  /* 0x0000a93f06008986 */ /* 0x0001e2000c10113a */
[----:B------:R-:W-:Y:S05]  /*8600*/  @P5 BRA `(.L_x_211) ;  /* 0x00000000000c5947 */ /* 0x000fea0003800000 */
[----:B--2---:R-:W1:Y:S02]  /*8610*/  LDG.E.U8 R149, desc[UR58][R8.64+0xb0] ;  /* 0x0000b03a08957981 */ /* 0x004e64000c1e1100 */
[----:B-1----:R-:W-:-:S05]  /*8620*/  PRMT R13, R149, 0x8880, RZ ;  /* 0x00008880950d7816 */ /* 0x002fca00000000ff */
[----:B------:R-:W-:-:S07]  /*8630*/  IMAD R12, R13, R148, RZ ;  /* 0x000000940d0c7224 */ /* 0x000fce00078e02ff */
.L_x_211:
[----:B------:R-:W-:Y:S05]  /*8640*/  BSYNC B1 ;  /* 0x0000000000017941 */ /* 0x000fea0003800000 */
.L_x_210:
[----:B-1----:R-:W-:Y:S01]  /*8650*/  @!P5 IMAD R13, R48, R147, R12 ;  /* 0x00000093300dd224 */ /* 0x002fe200078e020c */
[----:B------:R-:W-:Y:S04]  /*8660*/  BSSY B1, `(.L_x_212) ;  /* 0x0000006000017945 */ /* 0x000fe80003800000 */
[----:B------:R1:W-:Y:S01]  /*8670*/  @!P5 STG.E.U8 desc[UR58][R4.64+0xb0], R13 ;  /* 0x0000b00d0400d986 */ /* 0x0003e2000c10113a */
[----:B------:R-:W-:Y:S05]  /*8680*/  @P4 BRA `(.L_x_213) ;  /* 0x00000000000c4947 */ /* 0x000fea0003800000 */
[----:B--2---:R-:W1:Y:S02]  /*8690*/  LDG.E.U8 R149, desc[UR58][R8.64+0xb1] ;  /* 0x0000b13a08957981 */ /* 0x004e64000c1e1100 */
[----:B-1----:R-:W-:-:S05]  /*86a0*/  PRMT R13, R149, 0x8880, RZ ;  /* 0x00008880950d7816 */ /* 0x002fca00000000ff */
[----:B------:R-:W-:-:S07]  /*86b0*/  IMAD R12, R13, R148, RZ ;  /* 0x000000940d0c7224 */ /* 0x000fce00078e02ff */
.L_x_213:
[----:B------:R-:W-:Y:S05]  /*86c0*/  BSYNC B1 ;  /* 0x0000000000017941 */ /* 0x000fea0003800000 */
.L_x_212:
        /* <DEDUP_REMOVED lines=13> */
.L_x_215:
[----:B------:R-:W-:Y:S05]  /*87a0*/  BSYNC B1 ;  /* 0x0000000000017941 */ /* 0x000fea0003800000 */
.L_x_214:
[----:B-1----:R-:W-:Y:S01]  /*87b0*/  @!P3 IMAD R13, R50, R147, R12 ;  /* 0x00000093320db224 */ /* 0x002fe200078e020c */
[----:B------:R-:W-:Y:S04]  /*87c0*/  BSSY B1, `(.L_x_216) ;  /* 0x0000006000017945 */ /* 0x000fe80003800000 */
[----:B------:R1:W-:Y:S01]  /*87d0*/  @!P3 STG.E.U8 desc[UR58][R6.64+0xb0], R13 ;  /* 0x0000b00d0600b986 */ /* 0x0003e2000c10113a */
[----:B------:R-:W-:Y:S05]  /*87e0*/  @P2 BRA `(.L_x_217) ;  /* 0x00000000000c2947 */ /* 0x000fea0003800000 */
[----:B--2---:R-:W1:Y:S02]  /*87f0*/  LDG.E.U8 R149, desc[UR58][R10.64+0xb1] ;  /* 0x0000b13a0a957981 */ /* 0x004e64000c1e1100 */
[----:B-1----:R-:W-:-:S05]  /*8800*/  PRMT R13, R149, 0x8880, RZ ;  /* 0x00008880950d7816 */ /* 0x002fca00000000ff */
[----:B------:R-:W-:-:S07]  /*8810*/  IMAD R12, R13, R148, RZ ;  /* 0x000000940d0c7224 */ /* 0x000fce00078e02ff */
.L_x_217:
[----:B------:R-:W-:Y:S05]  /*8820*/  BSYNC B1 ;  /* 0x0000000000017941 */ /* 0x000fea0003800000 */
.L_x_216:
[----:B------:R-:W-:Y:S01]  /*8830*/  @!P2 IMAD R51, R51, R147, R12 ;  /* 0x000000933333a224 */ /* 0x000fe200078e020c */
[----:B------:R-:W-:Y:S04]  /*8840*/  BSSY B1, `(.L_x_218) ;  /* 0x0000006000017945 */ /* 0x000fe80003800000 */
[----:B------:R0:W-:Y:S01]  /*8850*/  @!P2 STG.E.U8 desc[UR58][R6.64+0xb1], R51 ;  /* 0x0000b1330600a986 */ /* 0x0001e2000c10113a */
[----:B------:R-:W-:Y:S05]  /*8860*/  @P5 BRA `(.L_x_219) ;  /* 0x00000000000c5947 */ /* 0x000fea0003800000 */
[----:B--2---:R-:W1:Y:S02]  /*8870*/  LDG.E.U8 R149, desc[UR58][R8.64+0xb8] ;  /* 0x0000b83a08957981 */ /* 0x004e64000c1e1100 */
[----:B-1----:R-:W-:-:S05]  /*8880*/  PRMT R13, R149, 0x8880, RZ ;  /* 0x00008880950d7816 */ /* 0x002fca00000000ff */
[----:B------:R-:W-:-:S07]  /*8890*/  IMAD R12, R13, R148, RZ ;  /* 0x000000940d0c7224 */ /* 0x000fce00078e02ff */
.L_x_219:
[----:B------:R-:W-:Y:S05]  /*88a0*/  BSYNC B1 ;  /* 0x0000000000017941 */ /* 0x000fea0003800000 */
.L_x_218:
[----:B-1----:R-:W-:Y:S01]  /*88b0*/  @!P5 IMAD R13, R52, R147, R12 ;  /* 0x00000093340dd224 */ /* 0x002fe200078e020c */
[----:B------:R-:W-:Y:S04]  /*88c0*/  BSSY B1, `(.L_x_220) ;  /* 0x0000006000017945 */ /* 0x000fe80003800000 */
[----:B------:R1:W-:Y:S01]  /*88d0*/  @!P5 STG.E.U8 desc[UR58][R4.64+0xb8], R13 ;  /* 0x0000b80d0400d986 */ /* 0x0003e2000c10113a */
[----:B------:R-:W-:Y:S05]  /*88e0*/  @P4 BRA `(.L_x_221) ;  /* 0x00000000000c4947 */ /* 0x000fea0003800000 */
[----:B--2---:R-:W1:Y:S02]  /*88f0*/  LDG.E.U8 R149, desc[UR58][R8.64+0xb9] ;  /* 0x0000b93a08957981 */ /* 0x004e64000c1e1100 */
[----:B-1----:R-:W-:-:S05]  /*8900*/  PRMT R13, R149, 0x8880, RZ ;  /* 0x00008880950d7816 */ /* 0x002fca00000000ff */
[----:B------:R-:W-:-:S07]  /*8910*/  IMAD R12, R13, R148, RZ ;  /* 0x000000940d0c7224 */ /* 0x000fce00078e02ff */
.L_x_221:
[----:B------:R-:W-:Y:S05]  /*8920*/  BSYNC B1 ;  /* 0x0000000000017941 */ /* 0x000fea0003800000 */
.L_x_220:
        /* <DEDUP_REMOVED lines=13> */
.L_x_223:
[----:B------:R-:W-:Y:S05]  /*8a00*/  BSYNC B1 ;  /* 0x0000000000017941 */ /* 0x000fea0003800000 */
.L_x_222:
[----:B-1----:R-:W-:Y:S01]  /*8a10*/  @!P1 IMAD R13, R54, R147, R12 ;  /* 0x00000093360d9224 */ /* 0x002fe200078e020c */
[----:B------:R-:W-:Y:S04]  /*8a20*/  BSSY B1, `(.L_x_224) ;  /* 0x0000006000017945 */ /* 0x000fe80003800000 */
[----:B------:R1:W-:Y:S01]  /*8a30*/  @!P1 STG.E.U8 desc[UR58][R6.64+0xb8], R13 ;  /* 0x0000b80d06009986 */ /* 0x0003e2000c10113a */
[----:B------:R-:W-:Y:S05]  /*8a40*/  @P0 BRA `(.L_x_225) ;  /* 0x00000000000c0947 */ /* 0x000fea0003800000 */
[----:B--2---:R-:W1:Y:S02]  /*8a50*/  LDG.E.U8 R149, desc[UR58][R10.64+0xb9] ;  /* 0x0000b93a0a957981 */ /* 0x004e64000c1e1100 */
[----:B-1----:R-:W-:-:S05]  /*8a60*/  PRMT R13, R149, 0x8880, RZ ;  /* 0x00008880950d7816 */ /* 0x002fca00000000ff */
[----:B------:R-:W-:-:S07]  /*8a70*/  IMAD R12, R13, R148, RZ ;  /* 0x000000940d0c7224 */ /* 0x000fce00078e02ff */
.L_x_225:
[----:B------:R-:W-:Y:S05]  /*8a80*/  BSYNC B1 ;  /* 0x0000000000017941 */ /* 0x000fea0003800000 */
.L_x_224:
[----:B------:R-:W-:Y:S01]  /*8a90*/  @!P0 IMAD R55, R55, R147, R12 ;  /* 0x0000009337378224 */ /* 0x000fe200078e020c */
[----:B------:R-:W-:Y:S04]  /*8aa0*/  BSSY B1, `(.L_x_226) ;  /* 0x0000006000017945 */ /* 0x000fe80003800000 */
[----:B------:R0:W-:Y:S01]  /*8ab0*/  @!P0 STG.E.U8 desc[UR58][R6.64+0xb9], R55 ;  /* 0x0000b93706008986 */ /* 0x0001e2000c10113a */
[----:B------:R-:W-:Y:S05]  /*8ac0*/  @P5 BRA `(.L_x_227) ;  /* 0x00000000000c5947 */ /* 0x000fea0003800000 */
[----:B--2---:R-:W1:Y:S02]  /*8ad0*/  LDG.E.U8 R149, desc[UR58][R8.64+0xc0] ;  /* 0x0000c03a08957981 */ /* 0x004e64000c1e1100 */
[----:B-1----:R-:W-:-:S05]  /*8ae0*/  PRMT R13, R149, 0x8880, RZ ;  /* 0x00008880950d7816 */ /* 0x002fca00000000ff */
[----:B------:R-:W-:-:S07]  /*8af0*/  IMAD R12, R13, R148, RZ ;  /* 0x000000940d0c7224 */ /* 0x000fce00078e02ff */
.L_x_227:
[----:B------:R-:W-:Y:S05]  /*8b00*/  BSYNC B1 ;  /* 0x0000000000017941 */ /* 0x000fea0003800000 */
.L_x_226:
[----:B-1----:R-:W-:Y:S01]  /*8b10*/  @!P5 IMAD R13, R40, R147, R12 ;  /* 0x00000093280dd224 */ /* 0x002fe200078e020c */
[----:B------:R-:W-:Y:S04]  /*8b20*/  BSSY B1, `(.L_x_228) ;  /* 0x0000006000017945 */ /* 0x000fe80003800000 */
[----:B------:R1:W-:Y:S01]  /*8b30*/  @!P5 STG.E.U8 desc[UR58][R4.64+0xc0], R13 ;  /* 0x0000c00d0400d986 */ /* 0x0003e2000c10113a */
[----:B------:R-:W-:Y:S05]  /*8b40*/  @P4 BRA `(.L_x_229) ;  /* 0x00000000000c4947 */ /* 0x000fea0003800000 */
[----:B--2---:R-:W1:Y:S02]  /*8b50*/  LDG.E.U8 R149, desc[UR58][R8.64+0xc1] ;  /* 0x0000c13a08957981 */ /* 0x004e64000c1e1100 */
[----:B-1----:R-:W-:-:S05]  /*8b60*/  PRMT R13, R149, 0x8880, RZ ;  /* 0x00008880950d7816 */ /* 0x002fca00000000ff */
[----:B------:R-:W-:-:S07]  /*8b70*/  IMAD R12, R13, R148, RZ ;  /* 0x000000940d0c7224 */ /* 0x000fce00078e02ff */
.L_x_229:
[----:B------:R-:W-:Y:S05]  /*8b80*/  BSYNC B1 ;  /* 0x0000000000017941 */ /* 0x000fea0003800000 */
.L_x_228:
        /* <DEDUP_REMOVED lines=13> */
.L_x_231:
[----:B------:R-:W-:Y:S05]  /*8c60*/  BSYNC B1 ;  /* 0x0000000000017941 */ /* 0x000fea0003800000 */
.L_x_230:
[----:B-1----:R-:W-:Y:S01]  /*8c70*/  @!P3 IMAD R13, R42, R147, R12 ;  /* 0x000000932a0db224 */ /* 0x002fe200078e020c */
[----:B------:R-:W-:Y:S04]  /*8c80*/  BSSY B1, `(.L_x_232) ;  /* 0x0000006000017945 */ /* 0x000fe80003800000 */
[----:B------:R1:W-:Y:S01]  /*8c90*/  @!P3 STG.E.U8 desc[UR58][R6.64+0xc0], R13 ;  /* 0x0000c00d0600b986 */ /* 0x0003e2000c10113a */
[----:B------:R-:W-:Y:S05]  /*8ca0*/  @P2 BRA `(.L_x_233) ;  /* 0x00000000000c2947 */ /* 0x000fea0003800000 */
[----:B--2---:R-:W1:Y:S02]  /*8cb0*/  LDG.E.U8 R149, desc[UR58][R10.64+0xc1] ;  /* 0x0000c13a0a957981 */ /* 0x004e64000c1e1100 */
[----:B-1----:R-:W-:-:S05]  /*8cc0*/  PRMT R13, R149, 0x8880, RZ ;  /* 0x00008880950d7816 */ /* 0x002fca00000000ff */
[----:B------:R-:W-:-:S07]  /*8cd0*/  IMAD R12, R13, R148, RZ ;  /* 0x000000940d0c7224 */ /* 0x000fce00078e02ff */
.L_x_233:
[----:B------:R-:W-:Y:S05]  /*8ce0*/  BSYNC B1 ;  /* 0x0000000000017941 */ /* 0x000fea0003800000 */
.L_x_232:
[----:B------:R-:W-:Y:S01]  /*8cf0*/  @!P2 IMAD R43, R43, R147, R12 ;  /* 0x000000932b2ba224 */ /* 0x000fe200078e020c */
[----:B------:R-:W-:Y:S04]  /*8d00*/  BSSY B1, `(.L_x_234) ;  /* 0x0000006000017945 */ /* 0x000fe80003800000 */
[----:B------:R0:W-:Y:S01]  /*8d10*/  @!P2 STG.E.U8 desc[UR58][R6.64+0xc1], R43 ;  /* 0x0000c12b0600a986 */ /* 0x0001e2000c10113a */
[----:B------:R-:W-:Y:S05]  /*8d20*/  @P5 BRA `(.L_x_235) ;  /* 0x00000000000c5947 */ /* 0x000fea0003800000 */
[----:B--2---:R-:W1:Y:S02]  /*8d30*/  LDG.E.U8 R149, desc[UR58][R8.64+0xc8] ;  /* 0x0000c83a08957981 */ /* 0x004e64000c1e1100 */
[----:B-1----:R-:W-:-:S05]  /*8d40*/  PRMT R13, R149, 0x8880, RZ ;  /* 0x00008880950d7816 */ /* 0x002fca00000000ff */
[----:B------:R-:W-:-:S07]  /*8d50*/  IMAD R12, R13, R148, RZ ;  /* 0x000000940d0c7224 */ /* 0x000fce00078e02ff */
.L_x_235:
[----:B------:R-:W-:Y:S05]  /*8d60*/  BSYNC B1 ;  /* 0x0000000000017941 */ /* 0x000fea0003800000 */
.L_x_234:
[----:B-1----:R-:W-:Y:S01]  /*8d70*/  @!P5 IMAD R13, R44, R147, R12 ;  /* 0x000000932c0dd224 */ /* 0x002fe200078e020c */
[----:B------:R-:W-:Y:S04]  /*8d80*/  BSSY B1, `(.L_x_236) ;  /* 0x0000006000017945 */ /* 0x000fe80003800000 */
[----:B------:R1:W-:Y:S01]  /*8d90*/  @!P5 STG.E.U8 desc[UR58][R4.64+0xc8], R13 ;  /* 0x0000c80d0400d986 */ /* 0x0003e2000c10113a */
[----:B------:R-:W-:Y:S05]  /*8da0*/  @P4 BRA `(.L_x_237) ;  /* 0x00000000000c4947 */ /* 0x000fea0003800000 */
[----:B--2---:R-:W1:Y:S02]  /*8db0*/  LDG.E.U8 R149, desc[UR58][R8.64+0xc9] ;  /* 0x0000c93a08957981 */ /* 0x004e64000c1e1100 */
[----:B-1----:R-:W-:-:S05]  /*8dc0*/  PRMT R13, R149, 0x8880, RZ ;  /* 0x00008880950d7816 */ /* 0x002fca00000000ff */
[----:B------:R-:W-:-:S07]  /*8dd0*/  IMAD R12, R13, R148, RZ ;  /* 0x000000940d0c7224 */ /* 0x000fce00078e02ff */
.L_x_237:
[----:B------:R-:W-:Y:S05]  /*8de0*/  BSYNC B1 ;  /* 0x0000000000017941 */ /* 0x000fea0003800000 */
.L_x_236:
        /* <DEDUP_REMOVED lines=13> */
.L_x_239:
[----:B------:R-:W-:Y:S05]  /*8ec0*/  BSYNC B1 ;  /* 0x0000000000017941 */ /* 0x000fea0003800000 */
.L_x_238:
[----:B-1----:R-:W-:Y:S01]  /*8ed0*/  @!P1 IMAD R13, R46, R147, R12 ;  /* 0x000000932e0d9224 */ /* 0x002fe200078e020c */
[----:B------:R-:W-:Y:S04]  /*8ee0*/  BSSY B1, `(.L_x_240) ;  /* 0x0000006000017945 */ /* 0x000fe80003800000 */
[----:B------:R1:W-:Y:S01]  /*8ef0*/  @!P1 STG.E.U8 desc[UR58][R6.64+0xc8], R13 ;  /* 0x0000c80d06009986 */ /* 0x0003e2000c10113a */
[----:B------:R-:W-:Y:S05]  /*8f00*/  @P4 BRA `(.L_x_241) ;  /* 0x00000000000c4947 */ /* 0x000fea0003800000 */
[----:B--2---:R-:W1:Y:S02]  /*8f10*/  LDG.E.U8 R149, desc[UR58][R10.64+0xc9] ;  /* 0x0000c93a0a957981 */ /* 0x004e64000c1e1100 */
[----:B-1----:R-:W-:-:S05]  /*8f20*/  PRMT R13, R149, 0x8880, RZ ;  /* 0x00008880950d7816 */ /* 0x002fca00000000ff */
[----:B------:R-:W-:-:S07]  /*8f30*/  IMAD R12, R13, R148, RZ ;  /* 0x000000940d0c7224 */ /* 0x000fce00078e02ff */
.L_x_241:
[----:B------:R-:W-:Y:S05]  /*8f40*/  BSYNC B1 ;  /* 0x0000000000017941 */ /* 0x000fea0003800000 */
.L_x_240:
[----:B------:R-:W-:Y:S01]  /*8f50*/  @!P4 IMAD R47, R47, R147, R12 ;  /* 0x000000932f2fc224 */ /* 0x000fe200078e020c */
[----:B------:R-:W-:Y:S04]  /*8f60*/  BSSY B1, `(.L_x_242) ;  /* 0x0000006000017945 */ /* 0x000fe80003800000 */
[----:B------:R0:W-:Y:S01]  /*8f70*/  @!P4 STG.E.U8 desc[UR58][R6.64+0xc9], R47 ;  /* 0x0000c92f0600c986 */ /* 0x0001e2000c10113a */
[----:B------:R-:W-:Y:S05]  /*8f80*/  @P5 BRA `(.L_x_243) ;  /* 0x00000000000c5947 */ /* 0x000fea0003800000 */
[----:B--2---:R-:W1:Y:S02]  /*8f90*/  LDG.E.U8 R149, desc[UR58][R8.64+0xd0] ;  /* 0x0000d03a08957981 */ /* 0x004e64000c1e1100 */
[----:B-1----:R-:W-:-:S05]  /*8fa0*/  PRMT R13, R149, 0x8880, RZ ;  /* 0x00008880950d7816 */ /* 0x002fca00000000ff */
[----:B------:R-:W-:-:S07]  /*8fb0*/  IMAD R12, R13, R148, RZ ;  /* 0x000000940d0c7224 */ /* 0x000fce00078e02ff */
.L_x_243:
[----:B------:R-:W-:Y:S05]  /*8fc0*/  BSYNC B1 ;  /* 0x0000000000017941 */ /* 0x000fea0003800000 */
.L_x_242:
[----:B-1----:R-:W-:Y:S01]  /*8fd0*/  @!P5 IMAD R13, R32, R147, R12 ;  /* 0x00000093200dd224 */ /* 0x002fe200078e020c */
[----:B------:R-:W-:Y:S04]  /*8fe0*/  BSSY B1, `(.L_x_244) ;  /* 0x0000006000017945 */ /* 0x000fe80003800000 */
[----:B------:R1:W-:Y:S01]  /*8ff0*/  @!P5 STG.E.U8 desc[UR58][R4.64+0xd0], R13 ;  /* 0x0000d00d0400d986 */ /* 0x0003e2000c10113a */
[----:B------:R-:W-:Y:S05]  /*9000*/  @P0 BRA `(.L_x_245) ;  /* 0x00000000000c0947 */ /* 0x000fea0003800000 */
[----:B--2---:R-:W1:Y:S02]  /*9010*/  LDG.E.U8 R149, desc[UR58][R8.64+0xd1] ;  /* 0x0000d13a08957981 */ /* 0x004e64000c1e1100 */
[----:B-1----:R-:W-:-:S05]  /*9020*/  PRMT R13, R149, 0x8880, RZ ;  /* 0x00008880950d7816 */ /* 0x002fca00000000ff */
[----:B------:R-:W-:-:S07]  /*9030*/  IMAD R12, R13, R148, RZ ;  /* 0x000000940d0c7224 */ /* 0x000fce00078e02ff */
.L_x_245:
[----:B------:R-:W-:Y:S05]  /*9040*/  BSYNC B1 ;  /* 0x0000000000017941 */ /* 0x000fea0003800000 */
.L_x_244:
        /* <DEDUP_REMOVED lines=13> */
.L_x_247:
[----:B------:R-:W-:Y:S05]  /*9120*/  BSYNC B1 ;  /* 0x0000000000017941 */ /* 0x000fea0003800000 */
.L_x_246:
[----:B-1----:R-:W-:Y:S01]  /*9130*/  @!P3 IMAD R13, R34, R147, R12 ;  /* 0x00000093220db224 */ /* 0x002fe200078e020c */
[----:B------:R-:W-:Y:S04]  /*9140*/  BSSY B1, `(.L_x_248) ;  /* 0x0000006000017945 */ /* 0x000fe80003800000 */
[----:B------:R1:W-:Y:S01]  /*9150*/  @!P3 STG.E.U8 desc[UR58][R6.64+0xd0], R13 ;  /* 0x0000d00d0600b986 */ /* 0x0003e2000c10113a */
[----:B------:R-:W-:Y:S05]  /*9160*/  @P2 BRA `(.L_x_249) ;  /* 0x00000000000c2947 */ /* 0x000fea0003800000 */
[----:B--2---:R-:W1:Y:S02]  /*9170*/  LDG.E.U8 R149, desc[UR58][R10.64+0xd1] ;  /* 0x0000d13a0a957981 */ /* 0x004e64000c1e1100 */
[----:B-1----:R-:W-:-:S05]  /*9180*/  PRMT R13, R149, 0x8880, RZ ;  /* 0x00008880950d7816 */ /* 0x002fca00000000ff */
[----:B------:R-:W-:-:S07]  /*9190*/  IMAD R12, R13, R148, RZ ;  /* 0x000000940d0c7224 */ /* 0x000fce00078e02ff */
.L_x_249:
[----:B------:R-:W-:Y:S05]  /*91a0*/  BSYNC B1 ;  /* 0x0000000000017941 */ /* 0x000fea0003800000 */
.L_x_248:
[----:B------:R-:W-:Y:S01]  /*91b0*/  @!P2 IMAD R35, R35, R147, R12 ;  /* 0x000000932323a224 */ /* 0x000fe200078e020c */
[----:B------:R-:W-:Y:S04]  /*91c0*/  BSSY B1, `(.L_x_250) ;  /* 0x0000006000017945 */ /* 0x000fe80003800000 */
[----:B------:R0:W-:Y:S01]  /*91d0*/  @!P2 STG.E.U8 desc[UR58][R6.64+0xd1], R35 ;  /* 0x0000d1230600a986 */ /* 0x0001e2000c10113a */
[----:B------:R-:W-:Y:S05]  /*91e0*/  @P0 BRA `(.L_x_251) ;  /* 0x00000000000c0947 */ /* 0x000fea0003800000 */
[----:B--2---:R-:W1:Y:S02]  /*91f0*/  LDG.E.U8 R149, desc[UR58][R8.64+0xd8] ;  /* 0x0000d83a08957981 */ /* 0x004e64000c1e1100 */
[----:B-1----:R-:W-:-:S05]  /*9200*/  PRMT R13, R149, 0x8880, RZ ;  /* 0x00008880950d7816 */ /* 0x002fca00000000ff */
[----:B------:R-:W-:-:S07]  /*9210*/  IMAD R12, R13, R148, RZ ;  /* 0x000000940d0c7224 */ /* 0x000fce00078e02ff */
.L_x_251:
[----:B------:R-:W-:Y:S05]  /*9220*/  BSYNC B1 ;  /* 0x0000000000017941 */ /* 0x000fea0003800000 */
.L_x_250:
[----:B-1----:R-:W-:Y:S01]  /*9230*/  @!P0 IMAD R13, R36, R147, R12 ;  /* 0x00000093240d8224 */ /* 0x002fe200078e020c */
[----:B------:R-:W-:Y:S04]  /*9240*/  BSSY B1, `(.L_x_252) ;  /* 0x0000006000017945 */ /* 0x000fe80003800000 */
[----:B------:R1:W-:Y:S01]  /*9250*/  @!P0 STG.E.U8 desc[UR58][R4.64+0xd8], R13 ;  /* 0x0000d80d04008986 */ /* 0x0003e2000c10113a */
[----:B------:R-:W-:Y:S05]  /*9260*/  @P5 BRA `(.L_x_253) ;  /* 0x00000000000c5947 */ /* 0x000fea0003800000 */
[----:B--2---:R-:W1:Y:S02]  /*9270*/  LDG.E.U8 R149, desc[UR58][R8.64+0xd9] ;  /* 0x0000d93a08957981 */ /* 0x004e64000c1e1100 */
[----:B-1----:R-:W-:-:S05]  /*9280*/  PRMT R13, R149, 0x8880, RZ ;  /* 0x00008880950d7816 */ /* 0x002fca00000000ff */
[----:B------:R-:W-:-:S07]  /*9290*/  IMAD R12, R13, R148, RZ ;  /* 0x000000940d0c7224 */ /* 0x000fce00078e02ff */
.L_x_253:
[----:B------:R-:W-:Y:S05]  /*92a0*/  BSYNC B1 ;  /* 0x0000000000017941 */ /* 0x000fea0003800000 */
.L_x_252:
        /* <DEDUP_REMOVED lines=13> */
.L_x_255:
[----:B------:R-:W-:Y:S05]  /*9380*/  BSYNC B1 ;  /* 0x0000000000017941 */ /* 0x000fea0003800000 */
.L_x_254:
[----:B-1----:R-:W-:Y:S01]  /*9390*/  @!P4 IMAD R13, R38, R147, R12 ;  /* 0x00000093260dc224 */ /* 0x002fe200078e020c */
[----:B------:R-:W-:Y:S04]  /*93a0*/  BSSY B1, `(.L_x_256) ;  /* 0x0000006000017945 */ /* 0x000fe80003800000 */
[----:B------:R1:W-:Y:S01]  /*93b0*/  @!P4 STG.E.U8 desc[UR58][R6.64+0xd8], R13 ;  /* 0x0000d80d0600c986 */ /* 0x0003e2000c10113a */
[----:B------:R-:W-:Y:S05]  /*93c0*/  @P1 BRA `(.L_x_257) ;  /* 0x00000000000c1947 */ /* 0x000fea0003800000 */
[----:B--2---:R-:W1:Y:S02]  /*93d0*/  LDG.E.U8 R149, desc[UR58][R10.64+0xd9] ;  /* 0x0000d93a0a957981 */ /* 0x004e64000c1e1100 */
[----:B-1----:R-:W-:-:S05]  /*93e0*/  PRMT R13, R149, 0x8880, RZ ;  /* 0x00008880950d7816 */ /* 0x002fca00000000ff */
[----:B------:R-:W-:-:S07]  /*93f0*/  IMAD R12, R13, R148, RZ ;  /* 0x000000940d0c7224 */ /* 0x000fce00078e02ff */
.L_x_257:
[----:B------:R-:W-:Y:S05]  /*9400*/  BSYNC B1 ;  /* 0x0000000000017941 */ /* 0x000fea0003800000 */
.L_x_256:
[----:B------:R-:W-:Y:S01]  /*9410*/  @!P1 IMAD R39, R39, R147, R12 ;  /* 0x0000009327279224 */ /* 0x000fe200078e020c */
[----:B------:R-:W-:Y:S04]  /*9420*/  BSSY B1, `(.L_x_258) ;  /* 0x0000006000017945 */ /* 0x000fe80003800000 */
[----:B------:R0:W-:Y:S01]  /*9430*/  @!P1 STG.E.U8 desc[UR58][R6.64+0xd9], R39 ;  /* 0x0000d92706009986 */ /* 0x0001e2000c10113a */
[----:B------:R-:W-:Y:S05]  /*9440*/  @P3 BRA `(.L_x_259) ;  /* 0x00000000000c3947 */ /* 0x000fea0003800000 */
[----:B--2---:R-:W1:Y:S02]  /*9450*/  LDG.E.U8 R149, desc[UR58][R8.64+0xe0] ;  /* 0x0000e03a08957981 */ /* 0x004e64000c1e1100 */
[----:B-1----:R-:W-:-:S05]  /*9460*/  PRMT R13, R149, 0x8880, RZ ;  /* 0x00008880950d7816 */ /* 0x002fca00000000ff */
[----:B------:R-:W-:-:S07]  /*9470*/  IMAD R12, R13, R148, RZ ;  /* 0x000000940d0c7224 */ /* 0x000fce00078e02ff */
.L_x_259:
[----:B------:R-:W-:Y:S05]  /*9480*/  BSYNC B1 ;  /* 0x0000000000017941 */ /* 0x000fea0003800000 */
.L_x_258:
[----:B-1----:R-:W-:Y:S01]  /*9490*/  @!P3 IMAD R13, R24, R147, R12 ;  /* 0x00000093180db224 */ /* 0x002fe200078e020c */
[----:B------:R-:W-:Y:S04]  /*94a0*/  BSSY B1, `(.L_x_260) ;  /* 0x0000006000017945 */ /* 0x000fe80003800000 */
[----:B------:R1:W-:Y:S01]  /*94b0*/  @!P3 STG.E.U8 desc[UR58][R4.64+0xe0], R13 ;  /* 0x0000e00d0400b986 */ /* 0x0003e2000c10113a */
[----:B------:R-:W-:Y:S05]  /*94c0*/  @P5 BRA `(.L_x_261) ;  /* 0x00000000000c5947 */ /* 0x000fea0003800000 */
[----:B--2---:R-:W1:Y:S02]  /*94d0*/  LDG.E.U8 R149, desc[UR58][R8.64+0xe1] ;  /* 0x0000e13a08957981 */ /* 0x004e64000c1e1100 */
[----:B-1----:R-:W-:-:S05]  /*94e0*/  PRMT R13, R149, 0x8880, RZ ;  /* 0x00008880950d7816 */ /* 0x002fca00000000ff */
[----:B------:R-:W-:-:S07]  /*94f0*/  IMAD R12, R13, R148, RZ ;  /* 0x000000940d0c7224 */ /* 0x000fce00078e02ff */
.L_x_261:
[----:B------:R-:W-:Y:S05]  /*9500*/  BSYNC B1 ;  /* 0x0000000000017941 */ /* 0x000fea0003800000 */
.L_x_260:
        /* <DEDUP_REMOVED lines=9> */
[----:B------:R-:W-:Y:S01]  /*95a0*/  ISETP.LT.OR P3, PT, R0, 0x9, !P3 ;  /* 0x000000090000780c */ /* 0x000fe20005f61670 */
[----:B------:R-:W-:-:S12]  /*95b0*/  @P2 BRA `(.L_x_263) ;  /* 0x00000000000c2947 */ /* 0x000fd80003800000 */
[----:B--2---:R-:W2:Y:S02]  /*95c0*/  LDG.E.U8 R149, desc[UR58][R10.64+0xe0] ;  /* 0x0000e03a0a957981 */ /* 0x004ea4000c1e1100 */
[----:B--2---:R-:W-:-:S05]  /*95d0*/  PRMT R3, R149, 0x8880, RZ ;  /* 0x0000888095037816 */ /* 0x004fca00000000ff */
[----:B------:R-:W-:-:S07]  /*95e0*/  IMAD R12, R3, R148, RZ ;  /* 0x00000094030c7224 */ /* 0x000fce00078e02ff */
.L_x_263:
[----:B------:R-:W-:Y:S05]  /*95f0*/  BSYNC B1 ;  /* 0x0000000000017941 */ /* 0x000fea0003800000 */
.L_x_262:
[----:B------:R-:W-:Y:S01]  /*9600*/  @!P2 IMAD R3, R26, R147, R12 ;  /* 0x000000931a03a224 */ /* 0x000fe200078e020c */
[----:B------:R-:W-:Y:S04]  /*9610*/  BSSY B1, `(.L_x_264) ;  /* 0x0000006000017945 */ /* 0x000fe80003800000 */
[----:B------:R0:W-:Y:S01]  /*9620*/  @!P2 STG.E.U8 desc[UR58][R6.64+0xe0], R3 ;  /* 0x0000e0030600a986 */ /* 0x0001e2000c10113a */
[----:B------:R-:W-:Y:S05]  /*9630*/  @P0 BRA `(.L_x_265) ;  /* 0x00000000000c0947 */ /* 0x000fea0003800000 */
[----:B--2---:R-:W0:Y:S02]  /*9640*/  LDG.E.U8 R149, desc[UR58][R10.64+0xe1] ;  /* 0x0000e13a0a957981 */ /* 0x004e24000c1e1100 */
[----:B0-----:R-:W-:-:S05]  /*9650*/  PRMT R3, R149, 0x8880, RZ ;  /* 0x0000888095037816 */ /* 0x001fca00000000ff */
[----:B------:R-:W-:-:S07]  /*9660*/  IMAD R12, R3, R148, RZ ;  /* 0x00000094030c7224 */ /* 0x000fce00078e02ff */
.L_x_265:
[----:B------:R-:W-:Y:S05]  /*9670*/  BSYNC B1 ;  /* 0x0000000000017941 */ /* 0x000fea0003800000 */
.L_x_264:
[----:B------:R-:W-:Y:S01]  /*9680*/  @!P0 IMAD R27, R27, R147, R12 ;  /* 0x000000931b1b8224 */ /* 0x000fe200078e020c */
[----:B------:R-:W-:Y:S04]  /*9690*/  BSSY B1, `(.L_x_266) ;  /* 0x0000006000017945 */ /* 0x000fe80003800000 */
[----:B------:R0:W-:Y:S01]  /*96a0*/  @!P0 STG.E.U8 desc[UR58][R6.64+0xe1], R27 ;  /* 0x0000e11b06008986 */ /* 0x0001e2000c10113a */
[----:B------:R-:W-:Y:S05]  /*96b0*/  @P5 BRA `(.L_x_267) ;  /* 0x00000000000c5947 */ /* 0x000fea0003800000 */
[----:B--2---:R-:W0:Y:S02]  /*96c0*/  LDG.E.U8 R149, desc[UR58][R8.64+0xe8] ;  /* 0x0000e83a08957981 */ /* 0x004e24000c1e1100 */
[----:B0-----:R-:W-:-:S05]  /*96d0*/  PRMT R3, R149, 0x8880, RZ ;  /* 0x0000888095037816 */ /* 0x001fca00000000ff */
[----:B------:R-:W-:-:S07]  /*96e0*/  IMAD R12, R3, R148, RZ ;  /* 0x00000094030c7224 */ /* 0x000fce00078e02ff */
.L_x_267:
[----:B------:R-:W-:Y:S05]  /*96f0*/  BSYNC B1 ;  /* 0x0000000000017941 */ /* 0x000fea0003800000 */
.L_x_266:
[----:B0-----:R-:W-:Y:S01]  /*9700*/  @!P5 IMAD R3, R28, R147, R12 ;  /* 0x000000931c03d224 */ /* 0x001fe200078e020c */
[----:B------:R-:W-:Y:S04]  /*9710*/  BSSY B1, `(.L_x_268) ;  /* 0x0000006000017945 */ /* 0x000fe80003800000 */
[----:B------:R0:W-:Y:S01]  /*9720*/  @!P5 STG.E.U8 desc[UR58][R4.64+0xe8], R3 ;  /* 0x0000e8030400d986 */ /* 0x0001e2000c10113a */
[----:B------:R-:W-:Y:S05]  /*9730*/  @P4 BRA `(.L_x_269) ;  /* 0x00000000000c4947 */ /* 0x000fea0003800000 */
[----:B--2---:R-:W0:Y:S02]  /*9740*/  LDG.E.U8 R149, desc[UR58][R8.64+0xe9] ;  /* 0x0000e93a08957981 */ /* 0x004e24000c1e1100 */
[----:B0-----:R-:W-:-:S05]  /*9750*/  PRMT R3, R149, 0x8880, RZ ;  /* 0x0000888095037816 */ /* 0x001fca00000000ff */
[----:B------:R-:W-:-:S07]  /*9760*/  IMAD R12, R3, R148, RZ ;  /* 0x00000094030c7224 */ /* 0x000fce00078e02ff */
.L_x_269:
[----:B------:R-:W-:Y:S05]  /*9770*/  BSYNC B1 ;  /* 0x0000000000017941 */ /* 0x000fea0003800000 */
.L_x_268:
[----:B------:R-:W-:Y:S01]  /*9780*/  @!P4 IMAD R29, R29, R147, R12 ;  /* 0x000000931d1dc224 */ /* 0x000fe200078e020c */
[----:B------:R-:W-:Y:S04]  /*9790*/  BSSY B1, `(.L_x_270) ;  /* 0x0000006000017945 */ /* 0x000fe80003800000 */
[----:B------:R0:W-:Y:S01]  /*97a0*/  @!P4 STG.E.U8 desc[UR58][R4.64+0xe9], R29 ;  /* 0x0000e91d0400c986 */ /* 0x0001e2000c10113a */
[----:B------:R-:W-:Y:S05]  /*97b0*/  @P3 BRA `(.L_x_271) ;  /* 0x00000000000c3947 */ /* 0x000fea0003800000 */
[----:B--2---:R-:W0:Y:S02]  /*97c0*/  LDG.E.U8 R149, desc[UR58][R10.64+0xe8] ;  /* 0x0000e83a0a957981 */ /* 0x004e24000c1e1100 */
[----:B0-----:R-:W-:-:S05]  /*97d0*/  PRMT R3, R149, 0x8880, RZ ;  /* 0x0000888095037816 */ /* 0x001fca00000000ff */
[----:B------:R-:W-:-:S07]  /*97e0*/  IMAD R12, R3, R148, RZ ;  /* 0x00000094030c7224 */ /* 0x000fce00078e02ff */
.L_x_271:
[----:B------:R-:W-:Y:S05]  /*97f0*/  BSYNC B1 ;  /* 0x0000000000017941 */ /* 0x000fea0003800000 */
.L_x_270:
[----:B0-----:R-:W-:Y:S01]  /*9800*/  @!P3 IMAD R3, R30, R147, R12 ;  /* 0x000000931e03b224 */ /* 0x001fe200078e020c */
[----:B------:R-:W-:Y:S01]  /*9810*/  ISETP.LT.OR P1, PT, R0, 0x9, !P1 ;  /* 0x000000090000780c */ /* 0x000fe20004f21670 */
[----:B------:R-:W-:Y:S03]  /*9820*/  BSSY B1, `(.L_x_272) ;  /* 0x0000006000017945 */ /* 0x000fe60003800000 */
[----:B------:R0:W-:Y:S09]  /*9830*/  @!P3 STG.E.U8 desc[UR58][R6.64+0xe8], R3 ;  /* 0x0000e8030600b986 */ /* 0x0001f2000c10113a */
[----:B------:R-:W-:Y:S05]  /*9840*/  @P1 BRA `(.L_x_273) ;  /* 0x00000000000c1947 */ /* 0x000fea0003800000 */
[----:B--2---:R-:W0:Y:S02]  /*9850*/  LDG.E.U8 R149, desc[UR58][R10.64+0xe9] ;  /* 0x0000e93a0a957981 */ /* 0x004e24000c1e1100 */
[----:B0-----:R-:W-:-:S05]  /*9860*/  PRMT R3, R149, 0x8880, RZ ;  /* 0x0000888095037816 */ /* 0x001fca00000000ff */
[----:B------:R-:W-:-:S07]  /*9870*/  IMAD R12, R3, R148, RZ ;  /* 0x00000094030c7224 */ /* 0x000fce00078e02ff */
.L_x_273:
[----:B------:R-:W-:Y:S05]  /*9880*/  BSYNC B1 ;  /* 0x0000000000017941 */ /* 0x000fea0003800000 */
.L_x_272:
[----:B------:R-:W-:Y:S01]  /*9890*/  IMAD R31, R31, R147, R12 ;  /* 0x000000931f1f7224 */ /* 0x000fe200078e020c */
[----:B------:R-:W-:Y:S06]  /*98a0*/  @P1 BRA `(.L_x_274) ;  /* 0x0000001800981947 */ /* 0x000fec0003800000 */
[----:B------:R0:W-:Y:S01]  /*98b0*/  STG.E.U8 desc[UR58][R6.64+0xe9], R31 ;  /* 0x0000e91f06007986 */ /* 0x0001e2000c10113a */
[----:B------:R-:W-:Y:S05]  /*98c0*/  BRA `(.L_x_274) ;  /* 0x0000001800907947 */ /* 0x000fea0003800000 */
.L_x_33:
[C---:B------:R-:W-:Y:S02]  /*98d0*/  ISETP.GE.AND P1, PT, R3.reuse, 0x1, PT ;  /* 0x000000010300780c */ /* 0x040fe40003f26270 */
[----:B------:R-:W-:Y:S02]  /*98e0*/  ISETP.GE.AND P2, PT, R3, 0x2, PT ;  /* 0x000000020300780c */ /* 0x000fe40003f46270 */
[C---:B------:R-:W-:Y:S02]  /*98f0*/  ISETP.LT.OR P3, PT, R0.reuse, 0x1, !P1 ;  /* 0x000000010000780c */ /* 0x040fe40004f61670 */
[C---:B------:R-:W-:Y:S02]  /*9900*/  ISETP.LT.OR P4, PT, R0.reuse, 0x1, !P2 ;  /* 0x000000010000780c */ /* 0x040fe40005781670 */
[C---:B------:R-:W-:Y:S02]  /*9910*/  ISETP.LT.OR P1, PT, R0.reuse, 0x9, !P1 ;  /* 0x000000090000780c */ /* 0x040fe40004f21670 */
[----:B------:R-:W-:-:S02]  /*9920*/  ISETP.LT.OR P2, PT, R0, 0x9, !P2 ;  /* 0x000000090000780c */ /* 0x000fc40005741670 */
[C---:B------:R-:W-:Y:S02]  /*9930*/  ISETP.GE.AND P5, PT, R3.reuse, 0x9, PT ;  /* 0x000000090300780c */ /* 0x040fe40003fa6270 */
[----:B------:R-:W-:-:S03]  /*9940*/  ISETP.GE.AND P0, PT, R3, 0xa, PT ;  /* 0x0000000a0300780c */ /* 0x000fc60003f06270 */
[-C--:B------:R-:W-:Y:S02]  /*9950*/  @!P3 IMAD R9, R136, R147.reuse, RZ ;  /* 0x000000938809b224 */ /* 0x080fe400078e02ff */
[-C--:B------:R-:W-:Y:S02]  /*9960*/  @!P4 IMAD R137, R137, R147.reuse, RZ ;  /* 0x000000938989c224 */ /* 0x080fe400078e02ff */
[-C--:B------:R-:W-:Y:S01]  /*9970*/  @!P1 IMAD R11, R138, R147.reuse, RZ ;  /* 0x000000938a0b9224 */ /* 0x080fe200078e02ff */
[----:B------:R0:W-:Y:S01]  /*9980*/  @!P3 STG.E.U8 desc[UR58][R4.64], R9 ;  /* 0x000000090400b986 */ /* 0x0001e2000c10113a */
[C---:B------:R-:W-:Y:S01]  /*9990*/  ISETP.LT.OR P3, PT, R0.reuse, 0x1, !P5 ;  /* 0x000000010000780c */ /* 0x040fe20006f61670 */
[----:B------:R-:W-:Y:S02]  /*99a0*/  @!P2 IMAD R139, R139, R147, RZ ;  /* 0x000000938b8ba224 */ /* 0x000fe400078e02ff */
[----:B------:R-:W-:Y:S01]  /*99b0*/  @!P4 STG.E.U8 desc[UR58][R4.64+0x1], R137 ;  /* 0x000001890400c986 */ /* 0x000fe2000c10113a */
[----:B------:R-:W-:-:S02]  /*99c0*/  ISETP.LT.OR P4, PT, R0, 0x1, !P0 ;  /* 0x000000010000780c */ /* 0x000fc40004781670 */
[C---:B------:R-:W-:Y:S01]  /*99d0*/  ISETP.LT.OR P0, PT, R0.reuse, 0x9, !P0 ;  /* 0x000000090000780c */ /* 0x040fe20004701670 */
[----:B------:R1:W-:Y:S01]  /*99e0*/  @!P1 STG.E.U8 desc[UR58][R6.64], R11 ;  /* 0x0000000b06009986 */ /* 0x0003e2000c10113a */
[----:B------:R-:W-:Y:S02]  /*99f0*/  ISETP.LT.OR P1, PT, R0, 0x9, !P5 ;  /* 0x000000090000780c */ /* 0x000fe40006f21670 */
[C---:B------:R-:W-:Y:S01]  /*9a00*/  ISETP.GE.AND P5, PT, R3.reuse, 0x11, PT ;  /* 0x000000110300780c */ /* 0x040fe20003fa6270 */
[----:B------:R-:W-:Y:S01]  /*9a10*/  @!P2 STG.E.U8 desc[UR58][R6.64+0x1], R139 ;  /* 0x0000018b0600a986 */ /* 0x000fe2000c10113a */
[----:B------:R-:W-:Y:S01]  /*9a20*/  ISETP.GE.AND P2, PT, R3, 0x12, PT ;  /* 0x000000120300780c */ /* 0x000fe20003f46270 */
[----:B------:R-:W-:-:S04]  /*9a30*/  @!P3 IMAD R13, R140, R147, RZ ;  /* 0x000000938c0db224 */ /* 0x000fc800078e02ff */
[-C--:B------:R-:W-:Y:S01]  /*9a40*/  @!P4 IMAD R141, R141, R147.reuse, RZ ;  /* 0x000000938d8dc224 */ /* 0x080fe200078e02ff */
[----:B------:R-:W-:Y:S01]  /*9a50*/  @!P3 STG.E.U8 desc[UR58][R4.64+0x8], R13 ;  /* 0x0000080d0400b986 */ /* 0x000fe2000c10113a */
[C---:B------:R-:W-:Y:S01]  /*9a60*/  ISETP.LT.OR P3, PT, R0.reuse, 0x1, !P5 ;  /* 0x000000010000780c */ /* 0x040fe20006f61670 */
[-C--:B------:R-:W-:Y:S02]  /*9a70*/  @!P0 IMAD R143, R143, R147.reuse, RZ ;  /* 0x000000938f8f8224 */ /* 0x080fe400078e02ff */
[----:B------:R-:W-:Y:S01]  /*9a80*/  @!P4 STG.E.U8 desc[UR58][R4.64+0x9], R141 ;  /* 0x0000098d0400c986 */ /* 0x000fe2000c10113a */
[----:B------:R-:W-:Y:S01]  /*9a90*/  ISETP.LT.OR P4, PT, R0, 0x1, !P2 ;  /* 0x000000010000780c */ /* 0x000fe20005781670 */
[----:B0-----:R-:W-:Y:S01]  /*9aa0*/  @!P1 IMAD R9, R142, R147, RZ ;  /* 0x000000938e099224 */ /* 0x001fe200078e02ff */
[----:B------:R-:W-:Y:S01]  /*9ab0*/  ISETP.LT.OR P2, PT, R0, 0x9, !P2 ;  /* 0x000000090000780c */ /* 0x000fe20005741670 */
[----:B------:R-:W-:Y:S01]  /*9ac0*/  @!P0 STG.E.U8 desc[UR58][R6.64+0x9], R143 ;  /* 0x0000098f06008986 */ /* 0x000fe2000c10113a */
[----:B------:R-:W-:-:S03]  /*9ad0*/  ISETP.GE.AND P0, PT, R3, 0x1a, PT ;  /* 0x0000001a0300780c */ /* 0x000fc60003f06270 */
[----:B------:R0:W-:Y:S01]  /*9ae0*/  @!P1 STG.E.U8 desc[UR58][R6.64+0x8], R9 ;  /* 0x0000080906009986 */ /* 0x0001e2000c10113a */
[----:B------:R-:W-:Y:S01]  /*9af0*/  ISETP.LT.OR P1, PT, R0, 0x9, !P5 ;  /* 0x000000090000780c */ /* 0x000fe20006f21670 */
[----:B-1----:R-:W-:Y:S01]  /*9b00*/  @!P3 IMAD R11, R128, R147, RZ ;  /* 0x00000093800bb224 */ /* 0x002fe200078e02ff */
[----:B------:R-:W-:-:S03]  /*9b10*/  ISETP.GE.AND P5, PT, R3, 0x19, PT ;  /* 0x000000190300780c */ /* 0x000fc60003fa6270 */
[-C--:B------:R-:W-:Y:S01]  /*9b20*/  @!P4 IMAD R129, R129, R147.reuse, RZ ;  /* 0x000000938181c224 */ /* 0x080fe200078e02ff */
[----:B------:R-:W-:Y:S01]  /*9b30*/  @!P3 STG.E.U8 desc[UR58][R4.64+0x10], R11 ;  /* 0x0000100b0400b986 */ /* 0x000fe2000c10113a */
[C---:B------:R-:W-:Y:S01]  /*9b40*/  ISETP.LT.OR P3, PT, R0.reuse, 0x1, !P5 ;  /* 0x000000010000780c */ /* 0x040fe20006f61670 */
[-C--:B------:R-:W-:Y:S02]  /*9b50*/  @!P2 IMAD R131, R131, R147.reuse, RZ ;  /* 0x000000938383a224 */ /* 0x080fe400078e02ff */
[----:B------:R-:W-:Y:S01]  /*9b60*/  @!P4 STG.E.U8 desc[UR58][R4.64+0x11], R129 ;  /* 0x000011810400c986 */ /* 0x000fe2000c10113a */
[----:B------:R-:W-:Y:S02]  /*9b70*/  ISETP.LT.OR P4, PT, R0, 0x1, !P0 ;  /* 0x000000010000780c */ /* 0x000fe40004781670 */
[----:B0-----:R-:W-:Y:S01]  /*9b80*/  @!P1 IMAD R9, R130, R147, RZ ;  /* 0x0000009382099224 */ /* 0x001fe200078e02ff */
[----:B------:R-:W-:Y:S01]  /*9b90*/  @!P2 STG.E.U8 desc[UR58][R6.64+0x11], R131 ;  /* 0x000011830600a986 */ /* 0x000fe2000c10113a */
[----:B------:R-:W-:-:S02]  /*9ba0*/  ISETP.LT.OR P0, PT, R0, 0x9, !P0 ;  /* 0x000000090000780c */ /* 0x000fc40004701670 */
[C---:B------:R-:W-:Y:S01]  /*9bb0*/  ISETP.GE.AND P2, PT, R3.reuse, 0x22, PT ;  /* 0x000000220300780c */ /* 0x040fe20003f46270 */
[----:B------:R0:W-:Y:S01]  /*9bc0*/  @!P1 STG.E.U8 desc[UR58][R6.64+0x10], R9 ;  /* 0x0000100906009986 */ /* 0x0001e2000c10113a */
[----:B------:R-:W-:Y:S01]  /*9bd0*/  ISETP.LT.OR P1, PT, R0, 0x9, !P5 ;  /* 0x000000090000780c */ /* 0x000fe20006f21670 */
[----:B------:R-:W-:Y:S01]  /*9be0*/  @!P3 IMAD R13, R132, R147, RZ ;  /* 0x00000093840db224 */ /* 0x000fe200078e02ff */
[----:B------:R-:W-:-:S03]  /*9bf0*/  ISETP.GE.AND P5, PT, R3, 0x21, PT ;  /* 0x000000210300780c */ /* 0x000fc60003fa6270 */
[-C--:B------:R-:W-:Y:S01]  /*9c00*/  @!P4 IMAD R133, R133, R147.reuse, RZ ;  /* 0x000000938585c224 */ /* 0x080fe200078e02ff */
[----:B------:R-:W-:Y:S01]  /*9c10*/  @!P3 STG.E.U8 desc[UR58][R4.64+0x18], R13 ;  /* 0x0000180d0400b986 */ /* 0x000fe2000c10113a */
[C---:B------:R-:W-:Y:S02]  /*9c20*/  ISETP.LT.OR P3, PT, R0.reuse, 0x1, !P5 ;  /* 0x000000010000780c */ /* 0x040fe40006f61670 */
[-C--:B------:R-:W-:Y:S01]  /*9c30*/  @!P0 IMAD R135, R135, R147.reuse, RZ ;  /* 0x0000009387878224 */ /* 0x080fe200078e02ff */
        /* <DEDUP_REMOVED lines=143> */
[----:B------:R-:W-:Y:S01]  /*a530*/  ISETP.LT.OR P2, PT, R0, 0x9, !P2 ;  /* 0x000000090000780c */ /* 0x000fe20005741670 */
[----:B------:R-:W-:Y:S01]  /*a540*/  @!P0 STG.E.U8 desc[UR58][R6.64+0x69], R95 ;  /* 0x0000695f06008986 */ /* 0x000fe2000c10113a */
[----:B------:R-:W-:-:S03]  /*a550*/  ISETP.GE.AND P0, PT, R3, 0x7a, PT ;  /* 0x0000007a0300780c */ /* 0x000fc60003f06270 */
[----:B------:R0:W-:Y:S01]  /*a560*/  @!P1 STG.E.U8 desc[UR58][R6.64+0x68], R9 ;  /* 0x0000680906009986 */ /* 0x0001e2000c10113a */
[-C--:B------:R-:W-:Y:S01]  /*a570*/  @!P3 IMAD R11, R80, R147.reuse, RZ ;  /* 0x00000093500bb224 */ /* 0x080fe200078e02ff */
[C---:B------:R-:W-:Y:S02]  /*a580*/  ISETP.LT.OR P1, PT, R0.reuse, 0x9, !P5 ;  /* 0x000000090000780c */ /* 0x040fe40006f21670 */
[----:B------:R-:W-:Y:S01]  /*a590*/  ISETP.GE.AND P5, PT, R3, 0x79, PT ;  /* 0x000000790300780c */ /* 0x000fe20003fa6270 */
[-C--:B------:R-:W-:Y:S01]  /*a5a0*/  @!P4 IMAD R81, R81, R147.reuse, RZ ;  /* 0x000000935151c224 */ /* 0x080fe200078e02ff */
[----:B------:R-:W-:Y:S02]  /*a5b0*/  @!P3 STG.E.U8 desc[UR58][R4.64+0x70], R11 ;  /* 0x0000700b0400b986 */ /* 0x000fe4000c10113a */
[C---:B------:R-:W-:Y:S01]  /*a5c0*/  ISETP.LT.OR P3, PT, R0.reuse, 0x1, !P5 ;  /* 0x000000010000780c */ /* 0x040fe20006f61670 */
[----:B------:R-:W-:Y:S01]  /*a5d0*/  @!P2 IMAD R83, R83, R147, RZ ;  /* 0x000000935353a224 */ /* 0x000fe200078e02ff */
[----:B------:R-:W-:Y:S01]  /*a5e0*/  @!P4 STG.E.U8 desc[UR58][R4.64+0x71], R81 ;  /* 0x000071510400c986 */ /* 0x000fe2000c10113a */
[----:B------:R-:W-:-:S02]  /*a5f0*/  ISETP.LT.OR P4, PT, R0, 0x1, !P0 ;  /* 0x000000010000780c */ /* 0x000fc40004781670 */
[----:B------:R-:W-:Y:S01]  /*a600*/  ISETP.LT.OR P0, PT, R0, 0x9, !P0 ;  /* 0x000000090000780c */ /* 0x000fe20004701670 */
[----:B------:R-:W-:Y:S01]  /*a610*/  @!P2 STG.E.U8 desc[UR58][R6.64+0x71], R83 ;  /* 0x000071530600a986 */ /* 0x000fe2000c10113a */
[-C--:B0-----:R-:W-:Y:S01]  /*a620*/  @!P1 IMAD R9, R82, R147.reuse, RZ ;  /* 0x0000009352099224 */ /* 0x081fe200078e02ff */
[----:B------:R-:W-:Y:S02]  /*a630*/  ISETP.LT.OR P2, PT, R0, 0x9, !P5 ;  /* 0x000000090000780c */ /* 0x000fe40006f41670 */
[C---:B------:R-:W-:Y:S02]  /*a640*/  ISETP.GE.AND P5, PT, R3.reuse, 0x82, PT ;  /* 0x000000820300780c */ /* 0x040fe40003fa6270 */
[----:B------:R0:W-:Y:S01]  /*a650*/  @!P1 STG.E.U8 desc[UR58][R6.64+0x70], R9 ;  /* 0x0000700906009986 */ /* 0x0001e2000c10113a */
[-C--:B------:R-:W-:Y:S01]  /*a660*/  @!P3 IMAD R13, R84, R147.reuse, RZ ;  /* 0x00000093540db224 */ /* 0x080fe200078e02ff */
[----:B------:R-:W-:Y:S02]  /*a670*/  ISETP.GE.AND P1, PT, R3, 0x81, PT ;  /* 0x000000810300780c */ /* 0x000fe40003f26270 */
[----:B------:R-:W-:-:S02]  /*a680*/  @!P4 IMAD R85, R85, R147, RZ ;  /* 0x000000935555c224 */ /* 0x000fc400078e02ff */
[----:B------:R-:W-:Y:S01]  /*a690*/  @!P3 STG.E.U8 desc[UR58][R4.64+0x78], R13 ;  /* 0x0000780d0400b986 */ /* 0x000fe2000c10113a */
[C---:B------:R-:W-:Y:S01]  /*a6a0*/  ISETP.LT.OR P3, PT, R0.reuse, 0x1, !P1 ;  /* 0x000000010000780c */ /* 0x040fe20004f61670 */
[-C--:B------:R-:W-:Y:S01]  /*a6b0*/  @!P0 IMAD R87, R87, R147.reuse, RZ ;  /* 0x0000009357578224 */ /* 0x080fe200078e02ff */
[C---:B------:R-:W-:Y:S01]  /*a6c0*/  ISETP.LT.OR P1, PT, R0.reuse, 0x9, !P1 ;  /* 0x000000090000780c */ /* 0x040fe20004f21670 */
[----:B------:R-:W-:Y:S01]  /*a6d0*/  @!P4 STG.E.U8 desc[UR58][R4.64+0x79], R85 ;  /* 0x000079550400c986 */ /* 0x000fe2000c10113a */
[----:B------:R-:W-:Y:S01]  /*a6e0*/  ISETP.LT.OR P4, PT, R0, 0x1, !P5 ;  /* 0x000000010000780c */ /* 0x000fe20006f81670 */
[----:B0-----:R-:W-:Y:S01]  /*a6f0*/  @!P2 IMAD R9, R86, R147, RZ ;  /* 0x000000935609a224 */ /* 0x001fe200078e02ff */
[----:B------:R-:W-:Y:S01]  /*a700*/  ISETP.LT.OR P5, PT, R0, 0x9, !P5 ;  /* 0x000000090000780c */ /* 0x000fe20006fa1670 */
[----:B------:R-:W-:Y:S01]  /*a710*/  @!P0 STG.E.U8 desc[UR58][R6.64+0x79], R87 ;  /* 0x0000795706008986 */ /* 0x000fe2000c10113a */
[----:B------:R-:W-:-:S03]  /*a720*/  ISETP.GE.AND P0, PT, R3, 0x8a, PT ;  /* 0x0000008a0300780c */ /* 0x000fc60003f06270 */
[----:B------:R0:W-:Y:S01]  /*a730*/  @!P2 STG.E.U8 desc[UR58][R6.64+0x78], R9 ;  /* 0x000078090600a986 */ /* 0x0001e2000c10113a */
[----:B------:R-:W-:Y:S01]  /*a740*/  ISETP.GE.AND P2, PT, R3, 0x89, PT ;  /* 0x000000890300780c */ /* 0x000fe20003f46270 */
[----:B------:R-:W-:-:S04]  /*a750*/  @!P3 IMAD R11, R72, R147, RZ ;  /* 0x00000093480bb224 */ /* 0x000fc800078e02ff */
[-C--:B------:R-:W-:Y:S01]  /*a760*/  @!P4 IMAD R73, R73, R147.reuse, RZ ;  /* 0x000000934949c224 */ /* 0x080fe200078e02ff */
[----:B------:R-:W-:Y:S01]  /*a770*/  @!P3 STG.E.U8 desc[UR58][R4.64+0x80], R11 ;  /* 0x0000800b0400b986 */ /* 0x000fe2000c10113a */
[C---:B------:R-:W-:Y:S01]  /*a780*/  ISETP.LT.OR P3, PT, R0.reuse, 0x1, !P2 ;  /* 0x000000010000780c */ /* 0x040fe20005761670 */
[-C--:B------:R-:W-:Y:S01]  /*a790*/  @!P5 IMAD R75, R75, R147.reuse, RZ ;  /* 0x000000934b4bd224 */ /* 0x080fe200078e02ff */
[C---:B------:R-:W-:Y:S01]  /*a7a0*/  ISETP.LT.OR P2, PT, R0.reuse, 0x9, !P2 ;  /* 0x000000090000780c */ /* 0x040fe20005741670 */
[----:B------:R-:W-:Y:S01]  /*a7b0*/  @!P4 STG.E.U8 desc[UR58][R4.64+0x81], R73 ;  /* 0x000081490400c986 */ /* 0x000fe2000c10113a */
[----:B------:R-:W-:Y:S01]  /*a7c0*/  ISETP.LT.OR P4, PT, R0, 0x1, !P0 ;  /* 0x000000010000780c */ /* 0x000fe20004781670 */
[----:B0-----:R-:W-:Y:S02]  /*a7d0*/  @!P1 IMAD R9, R74, R147, RZ ;  /* 0x000000934a099224 */ /* 0x001fe400078e02ff */
[----:B------:R-:W-:Y:S01]  /*a7e0*/  @!P5 STG.E.U8 desc[UR58][R6.64+0x81], R75 ;  /* 0x0000814b0600d986 */ /* 0x000fe2000c10113a */
[----:B------:R-:W-:-:S02]  /*a7f0*/  ISETP.LT.OR P5, PT, R0, 0x9, !P0 ;  /* 0x000000090000780c */ /* 0x000fc400047a1670 */
[C---:B------:R-:W-:Y:S01]  /*a800*/  ISETP.GE.AND P0, PT, R3.reuse, 0x92, PT ;  /* 0x000000920300780c */ /* 0x040fe20003f06270 */
[----:B------:R0:W-:Y:S01]  /*a810*/  @!P1 STG.E.U8 desc[UR58][R6.64+0x80], R9 ;  /* 0x0000800906009986 */ /* 0x0001e2000c10113a */
[----:B------:R-:W-:Y:S01]  /*a820*/  ISETP.GE.AND P1, PT, R3, 0x91, PT ;  /* 0x000000910300780c */ /* 0x000fe20003f26270 */
[----:B------:R-:W-:-:S04]  /*a830*/  @!P3 IMAD R13, R76, R147, RZ ;  /* 0x000000934c0db224 */ /* 0x000fc800078e02ff */
[-C--:B------:R-:W-:Y:S01]  /*a840*/  @!P4 IMAD R77, R77, R147.reuse, RZ ;  /* 0x000000934d4dc224 */ /* 0x080fe200078e02ff */
[----:B------:R-:W-:Y:S01]  /*a850*/  @!P3 STG.E.U8 desc[UR58][R4.64+0x88], R13 ;  /* 0x0000880d0400b986 */ /* 0x000fe2000c10113a */
[C---:B------:R-:W-:Y:S02]  /*a860*/  ISETP.LT.OR P3, PT, R0.reuse, 0x1, !P1 ;  /* 0x000000010000780c */ /* 0x040fe40004f61670 */
[-C--:B------:R-:W-:Y:S01]  /*a870*/  @!P5 IMAD R79, R79, R147.reuse, RZ ;  /* 0x000000934f4fd224 */ /* 0x080fe200078e02ff */
[----:B------:R-:W-:Y:S01]  /*a880*/  @!P4 STG.E.U8 desc[UR58][R4.64+0x89], R77 ;  /* 0x0000894d0400c986 */ /* 0x000fe2000c10113a */
[----:B------:R-:W-:Y:S01]  /*a890*/  ISETP.LT.OR P4, PT, R0, 0x1, !P0 ;  /* 0x000000010000780c */ /* 0x000fe20004781670 */
[----:B0-----:R-:W-:Y:S01]  /*a8a0*/  @!P2 IMAD R9, R78, R147, RZ ;  /* 0x000000934e09a224 */ /* 0x001fe200078e02ff */
[C---:B------:R-:W-:Y:S01]  /*a8b0*/  ISETP.LT.OR P1, PT, R0.reuse, 0x9, !P1 ;  /* 0x000000090000780c */ /* 0x040fe20004f21670 */
        /* <DEDUP_REMOVED lines=13> */
[----:B------:R-:W-:Y:S01]  /*a990*/  ISETP.LT.OR P5, PT, R0, 0x9, !P5 ;  /* 0x000000090000780c */ /* 0x000fe20006fa1670 */
[----:B------:R-:W-:Y:S01]  /*a9a0*/  @!P0 STG.E.U8 desc[UR58][R6.64+0x91], R67 ;  /* 0x0000914306008986 */ /* 0x000fe2000c10113a */
[----:B------:R-:W-:-:S02]  /*a9b0*/  ISETP.GE.AND P0, PT, R3, 0xa1, PT ;  /* 0x000000a10300780c */ /* 0x000fc40003f06270 */
[----:B------:R-:W-:Y:S01]  /*a9c0*/  ISETP.LT.OR P2, PT, R0, 0x9, !P2 ;  /* 0x000000090000780c */ /* 0x000fe20005741670 */
[----:B------:R0:W-:Y:S01]  /*a9d0*/  @!P1 STG.E.U8 desc[UR58][R6.64+0x90], R9 ;  /* 0x0000900906009986 */ /* 0x0001e2000c10113a */
[----:B------:R-:W-:Y:S01]  /*a9e0*/  ISETP.GE.AND P1, PT, R3, 0xa2, PT ;  /* 0x000000a20300780c */ /* 0x000fe20003f26270 */
[----:B------:R-:W-:-:S04]  /*a9f0*/  @!P3 IMAD R69, R69, R147, RZ ;  /* 0x000000934545b224 */ /* 0x000fc800078e02ff */
[-C--:B------:R-:W-:Y:S01]  /*aa00*/  @!P4 IMAD R13, R68, R147.reuse, RZ ;  /* 0x00000093440dc224 */ /* 0x080fe200078e02ff */
[----:B------:R-:W-:Y:S01]  /*aa10*/  @!P3 STG.E.U8 desc[UR58][R4.64+0x99], R69 ;  /* 0x000099450400b986 */ /* 0x000fe2000c10113a */
[C---:B------:R-:W-:Y:S02]  /*aa20*/  ISETP.LT.OR P3, PT, R0.reuse, 0x1, !P0 ;  /* 0x000000010000780c */ /* 0x040fe40004761670 */
[C---:B------:R-:W-:Y:S01]  /*aa30*/  ISETP.LT.OR P0, PT, R0.reuse, 0x9, !P0 ;  /* 0x000000090000780c */ /* 0x040fe20004701670 */
[----:B------:R-:W-:Y:S01]  /*aa40*/  @!P4 STG.E.U8 desc[UR58][R4.64+0x98], R13 ;  /* 0x0000980d0400c986 */ /* 0x000fe2000c10113a */
[----:B------:R-:W-:Y:S01]  /*aa50*/  ISETP.LT.OR P4, PT, R0, 0x1, !P1 ;  /* 0x000000010000780c */ /* 0x000fe20004f81670 */
[-C--:B0-----:R-:W-:Y:S01]  /*aa60*/  @!P5 IMAD R9, R70, R147.reuse, RZ ;  /* 0x000000934609d224 */ /* 0x081fe200078e02ff */
[----:B------:R-:W-:Y:S01]  /*aa70*/  ISETP.LT.OR P1, PT, R0, 0x9, !P1 ;  /* 0x000000090000780c */ /* 0x000fe20004f21670 */
[----:B------:R-:W-:-:S03]  /*aa80*/  @!P2 IMAD R71, R71, R147, RZ ;  /* 0x000000934747a224 */ /* 0x000fc600078e02ff */
[----:B------:R0:W-:Y:S01]  /*aa90*/  @!P5 STG.E.U8 desc[UR58][R6.64+0x98], R9 ;  /* 0x000098090600d986 */ /* 0x0001e2000c10113a */
[C---:B------:R-:W-:Y:S02]  /*aaa0*/  ISETP.GE.AND P5, PT, R3.reuse, 0xa9, PT ;  /* 0x000000a90300780c */ /* 0x040fe40003fa6270 */
[-C--:B------:R-:W-:Y:S01]  /*aab0*/  @!P3 IMAD R11, R56, R147.reuse, RZ ;  /* 0x00000093380bb224 */ /* 0x080fe200078e02ff */
[----:B------:R-:W-:Y:S01]  /*aac0*/  @!P2 STG.E.U8 desc[UR58][R6.64+0x99], R71 ;  /* 0x000099470600a986 */ /* 0x000fe2000c10113a */
[----:B------:R-:W-:Y:S02]  /*aad0*/  ISETP.GE.AND P2, PT, R3, 0xaa, PT ;  /* 0x000000aa0300780c */ /* 0x000fe40003f46270 */
[-C--:B------:R-:W-:Y:S01]  /*aae0*/  @!P4 IMAD R57, R57, R147.reuse, RZ ;  /* 0x000000933939c224 */ /* 0x080fe200078e02ff */
        /* <DEDUP_REMOVED lines=40> */
[-C--:B------:R-:W-:Y:S02]  /*ad70*/  @!P3 IMAD R53, R53, R147.reuse, RZ ;  /* 0x000000933535b224 */ /* 0x080fe400078e02ff */
[-C--:B------:R-:W-:Y:S02]  /*ad80*/  @!P2 IMAD R55, R55, R147.reuse, RZ ;  /* 0x000000933737a224 */ /* 0x080fe400078e02ff */
[-C--:B------:R-:W-:Y:S01]  /*ad90*/  @!P4 IMAD R13, R52, R147.reuse, RZ ;  /* 0x00000093340dc224 */ /* 0x080fe200078e02ff */
[----:B------:R-:W-:Y:S01]  /*ada0*/  @!P3 STG.E.U8 desc[UR58][R4.64+0xb9], R53 ;  /* 0x0000b9350400b986 */ /* 0x000fe2000c10113a */
[C---:B------:R-:W-:Y:S02]  /*adb0*/  ISETP.LT.OR P3, PT, R0.reuse, 0x1, !P0 ;  /* 0x000000010000780c */ /* 0x040fe40004761670 */
        /* <DEDUP_REMOVED lines=68> */
[----:B------:R1:W-:Y:S01]  /*b200*/  @!P3 STG.E.U8 desc[UR58][R4.64+0xe0], R11 ;  /* 0x0000e00b0400b986 */ /* 0x0003e2000c10113a */
[C---:B------:R-:W-:Y:S01]  /*b210*/  ISETP.LT.OR P3, PT, R0.reuse, 0x1, !P5 ;  /* 0x000000010000780c */ /* 0x040fe20006f61670 */
[----:B------:R-:W-:Y:S01]  /*b220*/  @!P0 IMAD R27, R27, R147, RZ ;  /* 0x000000931b1b8224 */ /* 0x000fe200078e02ff */
[C---:B------:R-:W-:Y:S01]  /*b230*/  ISETP.LT.OR P5, PT, R0.reuse, 0x9, !P5 ;  /* 0x000000090000780c */ /* 0x040fe20006fa1670 */
[----:B------:R3:W-:Y:S01]  /*b240*/  @!P4 STG.E.U8 desc[UR58][R4.64+0xe1], R25 ;  /* 0x0000e1190400c986 */ /* 0x0007e2000c10113a */
[----:B------:R-:W-:-:S02]  /*b250*/  ISETP.LT.OR P4, PT, R0, 0x1, !P2 ;  /* 0x000000010000780c */ /* 0x000fc40005781670 */
[----:B------:R-:W-:Y:S01]  /*b260*/  ISETP.LT.OR P2, PT, R0, 0x9, !P2 ;  /* 0x000000090000780c */ /* 0x000fe20005741670 */
[----:B------:R3:W-:Y:S04]  /*b270*/  @!P1 STG.E.U8 desc[UR58][R6.64+0xe0], R3 ;  /* 0x0000e00306009986 */ /* 0x0007e8000c10113a */
[----:B------:R3:W-:Y:S02]  /*b280*/  @!P0 STG.E.U8 desc[UR58][R6.64+0xe1], R27 ;  /* 0x0000e11b06008986 */ /* 0x0007e4000c10113a */
[-C--:B0-----:R-:W-:Y:S02]  /*b290*/  @!P3 IMAD R9, R28, R147.reuse, RZ ;  /* 0x000000931c09b224 */ /* 0x081fe400078e02ff */
[-C--:B-1----:R-:W-:Y:S02]  /*b2a0*/  @!P5 IMAD R11, R30, R147.reuse, RZ ;  /* 0x000000931e0bd224 */ /* 0x082fe400078e02ff */
[-C--:B------:R-:W-:Y:S01]  /*b2b0*/  @!P4 IMAD R29, R29, R147.reuse, RZ ;  /* 0x000000931d1dc224 */ /* 0x080fe200078e02ff */
[----:B------:R3:W-:Y:S01]  /*b2c0*/  @!P3 STG.E.U8 desc[UR58][R4.64+0xe8], R9 ;  /* 0x0000e8090400b986 */ /* 0x0007e2000c10113a */
[----:B------:R-:W-:-:S03]  /*b2d0*/  @!P2 IMAD R31, R31, R147, RZ ;  /* 0x000000931f1fa224 */ /* 0x000fc600078e02ff */
[----:B------:R3:W-:Y:S04]  /*b2e0*/  @!P4 STG.E.U8 desc[UR58][R4.64+0xe9], R29 ;  /* 0x0000e91d0400c986 */ /* 0x0007e8000c10113a */
[----:B------:R3:W-:Y:S04]  /*b2f0*/  @!P5 STG.E.U8 desc[UR58][R6.64+0xe8], R11 ;  /* 0x0000e80b0600d986 */ /* 0x0007e8000c10113a */
[----:B------:R3:W-:Y:S02]  /*b300*/  @!P2 STG.E.U8 desc[UR58][R6.64+0xe9], R31 ;  /* 0x0000e91f0600a986 */ /* 0x0007e4000c10113a */
.L_x_274:
[----:B------:R-:W-:Y:S05]  /*b310*/  BSYNC B0 ;  /* 0x0000000000007941 */ /* 0x000fea0003800000 */
.L_x_32:
[----:B------:R-:W-:Y:S01]  /*b320*/  ULDC UR4, c[0x0][0xc] ;  /* 0x0000030000047ab9 */ /* 0x000fe20000000800 */
[----:B------:R-:W-:Y:S01]  /*b330*/  ULDC UR5, c[0x0][0x10] ;  /* 0x0000040000057ab9 */ /* 0x000fe20000000800 */
[----:B0--3--:R-:W0:Y:S01]  /*b340*/  LDC R3, c[0x0][0x14] ;  /* 0x00000500ff037b82 */ /* 0x009e220000000800 */
[----:B------:R-:W-:Y:S01]  /*b350*/  UIMAD.WIDE.U32 UR4, UR4, UR5, URZ ;  /* 0x00000005040472a5 */ /* 0x000fe2000f8e003f */
[----:B------:R-:W-:Y:S01]  /*b360*/  PRMT R0, RZ, 0x7610, R0 ;  /* 0x00007610ff007816 */ /* 0x000fe20000000000 */
[----:B------:R-:W-:Y:S02]  /*b370*/  IMAD.MOV.U32 R146, RZ, RZ, -0x1 ;  /* 0xffffffffff927424 */ /* 0x000fe400078e00ff */
[----:B------:R-:W-:Y:S02]  /*b380*/  IMAD.MOV.U32 R144, RZ, RZ, -0x1 ;  /* 0xffffffffff907424 */ /* 0x000fe400078e00ff */
[----:B0-----:R-:W-:-:S04]  /*b390*/  IMAD.WIDE.U32 R16, R3, UR4, R16 ;  /* 0x0000000403107c25 */ /* 0x001fc8000f8e0010 */
[----:B------:R-:W-:Y:S01]  /*b3a0*/  IMAD R3, R3, UR5, RZ ;  /* 0x0000000503037c24 */ /* 0x000fe2000f8e02ff */
[----:B------:R-:W-:Y:S02]  /*b3b0*/  ULDC.64 UR4, c[0x0][0x650] ;  /* 0x0001940000047ab9 */ /* 0x000fe40000000a00 */
[----:B------:R-:W-:Y:S01]  /*b3c0*/  ISETP.GE.U32.AND P0, PT, R16, UR4, PT ;  /* 0x0000000410007c0c */ /* 0x000fe2000bf06070 */
[----:B------:R-:W-:-:S05]  /*b3d0*/  IMAD.IADD R17, R17, 0x1, R3 ;  /* 0x0000000111117824 */ /* 0x000fca00078e0203 */
[----:B------:R-:W-:-:S13]  /*b3e0*/  ISETP.GE.U32.AND.EX P0, PT, R17, UR5, PT, P0 ;  /* 0x0000000511007c0c */ /* 0x000fda000bf06100 */
[----:B------:R-:W-:Y:S05]  /*b3f0*/  @P0 BRA `(.L_x_275) ;  /* 0x0000000400640947 */ /* 0x000fea0003800000 */
[----:B------:R-:W0:Y:S01]  /*b400*/  S2R R12, SR_CTAID.X ;  /* 0x00000000000c7919 */ /* 0x000e220000002500 */
[----:B------:R-:W3:Y:S01]  /*b410*/  LDC.64 R10, c[0x0][0x628] ;  /* 0x00018a00ff0a7b82 */ /* 0x000ee20000000a00 */
[----:B------:R-:W-:Y:S01]  /*b420*/  ULDC UR4, c[0x0][0x150] ;  /* 0x0000540000047ab9 */ /* 0x000fe20000000800 */
[----:B------:R-:W-:Y:S01]  /*b430*/  IMAD.MOV.U32 R8, RZ, RZ, R16 ;  /* 0x000000ffff087224 */ /* 0x000fe200078e0010 */
[----:B------:R-:W0:Y:S01]  /*b440*/  S2R R24, SR_CTAID.Y ;  /* 0x0000000000187919 */ /* 0x000e220000002600 */
[----:B------:R-:W-:-:S04]  /*b450*/  IMAD.MOV.U32 R9, RZ, RZ, R17 ;  /* 0x000000ffff097224 */ /* 0x000fc800078e0011 */
[----:B------:R-:W1:Y:S08]  /*b460*/  LDC R21, c[0x0][0x144] ;  /* 0x00005100ff157b82 */ /* 0x000e700000000800 */
[----:B------:R-:W1:Y:S08]  /*b470*/  LDC R0, c[0x0][0x630] ;  /* 0x00018c00ff007b82 */ /* 0x000e700000000800 */
[----:B------:R-:W1:Y:S01]  /*b480*/  LDC.64 R14, c[0x0][0x620] ;  /* 0x00018800ff0e7b82 */ /* 0x000e620000000a00 */
[----:B---3--:R-:W-:-:S04]  /*b490*/  ISETP.NE.U32.AND P0, PT, R10, RZ, PT ;  /* 0x000000ff0a00720c */ /* 0x008fc80003f05070 */
[----:B------:R-:W-:Y:S02]  /*b4a0*/  ISETP.NE.AND.EX P0, PT, R11, RZ, PT, P0 ;  /* 0x000000ff0b00720c */ /* 0x000fe40003f05300 */
[----:B0-----:R-:W-:-:S05]  /*b4b0*/  I2FP.F32.U32 R3, R12 ;  /* 0x0000000c00037245 */ /* 0x001fca0000201000 */
[----:B------:R-:W-:-:S04]  /*b4c0*/  FMUL R3, R3, UR4 ;  /* 0x0000000403037c20 */ /* 0x000fc80008400000 */
[----:B------:R0:W3:Y:S02]  /*b4d0*/  F2I.U32.TRUNC.NTZ R20, R3 ;  /* 0x0000000300147305 */ /* 0x0000e4000020f000 */
[----:B------:R-:W-:Y:S05]  /*b4e0*/  @!P0 BRA `(.L_x_276) ;  /* 0x0000000000288947 */ /* 0x000fea0003800000 */
[----:B0-----:R-:W0:Y:S02]  /*b4f0*/  LDC R3, c[0x0][0x634] ;  /* 0x00018d00ff037b82 */ /* 0x001e240000000800 */
[----:B0-----:R-:W-:-:S05]  /*b500*/  IADD3 R3, P0, R16, R3, RZ ;  /* 0x0000000310037210 */ /* 0x001fca0007f1e0ff */
[----:B-1----:R-:W-:-:S04]  /*b510*/  IMAD.X R13, RZ, RZ, R17, P0 ;  /* 0x000000ffff0d7224 */ /* 0x002fc800000e0611 */
[----:B------:R-:W-:-:S04]  /*b520*/  IMAD.WIDE.U32 R4, R13, R10, RZ ;  /* 0x0000000a0d047225 */ /* 0x000fc800078e00ff */
[----:B----4-:R-:W-:-:S04]  /*b530*/  IMAD.WIDE.U32 R6, P0, R3, R11, R4 ;  /* 0x0000000b03067225 */ /* 0x010fc80007800004 */
[----:B------:R-:W-:-:S04]  /*b540*/  IMAD.WIDE.U32 R4, R3, R10, RZ ;  /* 0x0000000a03047225 */ /* 0x000fc800078e00ff */
[----:B------:R-:W-:Y:S01]  /*b550*/  IMAD.X R9, RZ, RZ, RZ, P0 ;  /* 0x000000ffff097224 */ /* 0x000fe200000e06ff */
[----:B------:R-:W-:Y:S01]  /*b560*/  IADD3 RZ, P0, R5, R6, RZ ;  /* 0x0000000605ff7210 */ /* 0x000fe20007f1e0ff */
[----:B------:R-:W-:-:S04]  /*b570*/  IMAD.MOV.U32 R8, RZ, RZ, R7 ;  /* 0x000000ffff087224 */ /* 0x000fc800078e0007 */
[----:B------:R-:W-:-:S08]  /*b580*/  IMAD.WIDE.U32.X R8, R13, R11, R8, P0 ;  /* 0x0000000b0d087225 */ /* 0x000fd000000e0408 */
.L_x_276:
[----:B------:R-:W2:Y:S01]  /*b590*/  LDC.64 R30, c[0x0][0x640] ;  /* 0x00019000ff1e7b82 */ /* 0x000ea20000000a00 */
[-CC-:B-1----:R-:W-:Y:S01]  /*b5a0*/  SHF.R.U64 R144, R8, R0.reuse, R9.reuse ;  /* 0x0000000008907219 */ /* 0x182fe20000001209 */
[----:B---3--:R-:W-:Y:S01]  /*b5b0*/  IMAD.MOV R20, RZ, RZ, -R20 ;  /* 0x000000ffff147224 */ /* 0x008fe200078e0a14 */
[----:B------:R-:W-:Y:S01]  /*b5c0*/  SHF.R.U32.HI R0, RZ, R0, R9 ;  /* 0x00000000ff007219 */ /* 0x000fe20000011609 */
[----:B------:R-:W-:Y:S01]  /*b5d0*/  ULDC UR4, c[0x0][0x154] ;  /* 0x0000550000047ab9 */ /* 0x000fe20000000800 */
[----:B0-----:R-:W-:Y:S01]  /*b5e0*/  IADD3 R3, P0, RZ, -R144, RZ ;  /* 0x80000090ff037210 */ /* 0x001fe20007f1e0ff */
[----:B------:R-:W-:Y:S02]  /*b5f0*/  IMAD R26, R21, R20, R12 ;  /* 0x00000014151a7224 */ /* 0x000fe400078e020c */
[----:B----4-:R-:W0:Y:S01]  /*b600*/  LDC R6, c[0x0][0x618] ;  /* 0x00018600ff067b82 */ /* 0x010e220000000800 */
[----:B------:R-:W-:Y:S02]  /*b610*/  IMAD.MOV.U32 R7, RZ, RZ, 0x1 ;  /* 0x00000001ff077424 */ /* 0x000fe400078e00ff */
[----:B------:R-:W-:-:S04]  /*b620*/  IMAD.X R5, RZ, RZ, ~R0, P0 ;  /* 0x000000ffff057224 */ /* 0x000fc800000e0e00 */
[-C--:B------:R-:W-:Y:S01]  /*b630*/  IMAD R0, R5, R14.reuse, RZ ;  /* 0x0000000e05007224 */ /* 0x080fe200078e02ff */
[----:B------:R-:W1:Y:S01]  /*b640*/  LDC R8, c[0x0][0x608] ;  /* 0x00018200ff087b82 */ /* 0x000e620000000800 */
[----:B------:R-:W-:-:S04]  /*b650*/  IMAD.WIDE.U32 R4, R3, R14, R16 ;  /* 0x0000000e03047225 */ /* 0x000fc800078e0010 */
[----:B------:R-:W-:Y:S01]  /*b660*/  IMAD R3, R3, R15, R0 ;  /* 0x0000000f03037224 */ /* 0x000fe200078e0200 */
[----:B------:R-:W-:Y:S02]  /*b670*/  I2FP.F32.U32 R0, R24 ;  /* 0x0000001800007245 */ /* 0x000fe40000201000 */
[----:B------:R-:W3:Y:S01]  /*b680*/  LDC R28, c[0x0][0x658] ;  /* 0x00019600ff1c7b82 */ /* 0x000ee20000000800 */
[----:B------:R-:W-:Y:S01]  /*b690*/  IMAD.IADD R3, R5, 0x1, R3 ;  /* 0x0000000105037824 */ /* 0x000fe200078e0203 */
[----:B--2---:R-:W-:Y:S01]  /*b6a0*/  ISETP.NE.U32.AND P0, PT, R30, RZ, PT ;  /* 0x000000ff1e00720c */ /* 0x004fe20003f05070 */
[----:B------:R-:W-:Y:S01]  /*b6b0*/  FMUL R0, R0, UR4 ;  /* 0x0000000400007c20 */ /* 0x000fe20008400000 */
[----:B------:R-:W-:Y:S02]  /*b6c0*/  IMAD.MOV.U32 R5, RZ, RZ, -0x1 ;  /* 0xffffffffff057424 */ /* 0x000fe400078e00ff */
[----:B------:R-:W-:Y:S01]  /*b6d0*/  ISETP.NE.AND.EX P0, PT, R31, RZ, PT, P0 ;  /* 0x000000ff1f00720c */ /* 0x000fe20003f05300 */
[----:B------:R2:W4:Y:S01]  /*b6e0*/  F2I.U32.TRUNC.NTZ R13, R0 ;  /* 0x00000000000d7305 */ /* 0x000522000020f000 */
[----:B------:R-:W2:Y:S01]  /*b6f0*/  LDC R15, c[0x0][0x148] ;  /* 0x00005200ff0f7b82 */ /* 0x000ea20000000800 */
[----:B0-----:R-:W-:-:S02]  /*b700*/  SHF.R.U64 R12, R4, R6, R3 ;  /* 0x00000006040c7219 */ /* 0x001fc40000001203 */
[----:B------:R-:W-:-:S05]  /*b710*/  SHF.R.U32.HI R3, RZ, R6, R3 ;  /* 0x00000006ff037219 */ /* 0x000fca0000011603 */
[----:B------:R-:W0:Y:S01]  /*b720*/  LDC R20, c[0x0][0x600] ;  /* 0x00018000ff147b82 */ /* 0x000e220000000800 */
[-CC-:B-1----:R-:W-:Y:S02]  /*b730*/  SHF.R.U64 R10, R12, R8.reuse, R3.reuse ;  /* 0x000000080c0a7219 */ /* 0x182fe40000001203 */
[----:B------:R-:W-:-:S05]  /*b740*/  SHF.R.U32.HI R3, RZ, R8, R3 ;  /* 0x00000008ff037219 */ /* 0x000fca0000011603 */
[----:B------:R-:W1:Y:S01]  /*b750*/  LDC R21, c[0x0][0x648] ;  /* 0x00019200ff157b82 */ /* 0x000e620000000800 */
[-C--:B---3--:R-:W-:Y:S02]  /*b760*/  SHF.L.U32 R4, R5, R28.reuse, RZ ;  /* 0x0000001c05047219 */ /* 0x088fe400000006ff */
[-CC-:B------:R-:W-:Y:S02]  /*b770*/  SHF.R.U64 R14, R10, R28.reuse, R3.reuse ;  /* 0x0000001c0a0e7219 */ /* 0x180fe40000001203 */
[----:B------:R-:W-:Y:S02]  /*b780*/  SHF.R.U32.HI R5, RZ, R28, R3 ;  /* 0x0000001cff057219 */ /* 0x000fe40000011603 */
[----:B------:R-:W-:Y:S01]  /*b790*/  LOP3.LUT R145, RZ, R4, RZ, 0x33, !PT ;  /* 0x00000004ff917212 */ /* 0x000fe200078e33ff */
[----:B------:R-:W3:Y:S01]  /*b7a0*/  LDC R25, c[0x0][0x638] ;  /* 0x00018e00ff197b82 */ /* 0x000ee20000000800 */
[----:B------:R-:W-:Y:S01]  /*b7b0*/  SHF.L.U32 R28, R7, R28, RZ ;  /* 0x0000001c071c7219 */ /* 0x000fe200000006ff */
[----:B------:R-:W-:-:S06]  /*b7c0*/  IMAD.MOV.U32 R4, RZ, RZ, R14 ;  /* 0x000000ffff047224 */ /* 0x000fcc00078e000e */
[----:B------:R-:W0:Y:S01]  /*b7d0*/  LDC R27, c[0x0][0x610] ;  /* 0x00018400ff1b7b82 */ /* 0x000e220000000800 */
[----:B----4-:R-:W-:Y:S05]  /*b7e0*/  @!P0 BRA `(.L_x_277) ;  /* 0x0000000000288947 */ /* 0x010fea0003800000 */
        /* <DEDUP_REMOVED lines=10> */
.L_x_277:
[----:B------:R-:W-:Y:S01]  /*b890*/  ISETP.NE.AND P0, PT, R2, 0x1, PT ;  /* 0x000000010200780c */ /* 0x000fe20003f05270 */
[----:B------:R-:W-:Y:S01]  /*b8a0*/  IMAD.MOV R13, RZ, RZ, -R13 ;  /* 0x000000ffff0d7224 */ /* 0x000fe200078e0a0d */
[----:B-12---:R-:W-:Y:S01]  /*b8b0*/  SHF.R.U64 R0, R4, R21, R5 ;  /* 0x0000001504007219 */ /* 0x006fe20000001205 */
[----:B0-----:R-:W-:Y:S01]  /*b8c0*/  VIADD R5, R20, 0xffffffff ;  /* 0xffffffff14057836 */ /* 0x001fe20000000000 */
[----:B------:R-:W-:-:S03]  /*b8d0*/  LOP3.LUT R145, R10, R145, RZ, 0xc0, !PT ;  /* 0x000000910a917212 */ /* 0x000fc600078ec0ff */
[----:B------:R-:W-:Y:S01]  /*b8e0*/  IMAD.MOV R3, RZ, RZ, -R0 ;  /* 0x000000ffff037224 */ /* 0x000fe200078e0a00 */
[----:B------:R-:W-:Y:S01]  /*b8f0*/  LOP3.LUT R5, R12, R5, RZ, 0xc0, !PT ;  /* 0x000000050c057212 */ /* 0x000fe200078ec0ff */
[----:B------:R-:W-:Y:S02]  /*b900*/  IMAD R145, R28, R0, R145 ;  /* 0x000000001c917224 */ /* 0x000fe400078e0291 */
[----:B---3--:R-:W-:Y:S02]  /*b910*/  IMAD R0, R3, R25, R14 ;  /* 0x0000001903007224 */ /* 0x008fe400078e020e */
[----:B------:R-:W-:Y:S02]  /*b920*/  @P0 IMAD R26, R15, R13, R24 ;  /* 0x0000000d0f1a0224 */ /* 0x000fe400078e0218 */
[----:B------:R-:W-:Y:S02]  /*b930*/  IMAD R4, R0, R20, R5 ;  /* 0x0000001400047224 */ /* 0x000fe400078e0205 */
[----:B------:R-:W-:-:S02]  /*b940*/  IMAD R145, R145, R27, R26 ;  /* 0x0000001b91917224 */ /* 0x000fc400078e021a */
[----:B------:R-:W-:-:S03]  /*b950*/  IMAD.MOV.U32 R3, RZ, RZ, 0x1 ;  /* 0x00000001ff037424 */ /* 0x000fc600078e00ff */
[----:B------:R-:W-:Y:S02]  /*b960*/  SEL R146, R4, R145, !P0 ;  /* 0x0000009104927207 */ /* 0x000fe40004000000 */
[----:B------:R-:W-:Y:S02]  /*b970*/  PRMT R0, R3, 0x7610, R0 ;  /* 0x0000761003007816 */ /* 0x000fe40000000000 */
[----:B------:R-:W-:-:S07]  /*b980*/  SEL R145, R145, R4, !P0 ;  /* 0x0000000491917207 */ /* 0x000fce0004000000 */
.L_x_275:
[----:B------:R-:W-:-:S13]  /*b990*/  LOP3.LUT P0, RZ, R0, 0xff, RZ, 0xc0, !PT ;  /* 0x000000ff00ff7812 */ /* 0x000fda000780c0ff */
[----:B------:R-:W-:Y:S05]  /*b9a0*/  @P0 BRA `(.L_x_278) ;  /* 0xffffff58000c0947 */ /* 0x000fea000383ffff */
[----:B------:R-:W-:Y:S05]  /*b9b0*/  EXIT ;  /* 0x000000000000794d */ /* 0x000fea0003800000 */
.L_x_7:
[----:B0-----:R-:W-:Y:S01]  /*b9c0*/  ULDC.64 UR4, c[0x0][0x650] ;  /* 0x0001940000047ab9 */ /* 0x001fe20000000a00 */
        /* <DEDUP_REMOVED lines=25> */
.L_x_280:
[----:B------:R-:W0:Y:S01]  /*bb60*/  LDC.64 R28, c[0x0][0x640] ;  /* 0x00019000ff1c7b82 */ /* 0x000e220000000a00 */
[-CC-:B------:R-:W-:Y:S01]  /*bb70*/  SHF.R.U64 R22, R12, R6.reuse, R13.reuse ;  /* 0x000000060c167219 */ /* 0x180fe2000000120d */
[----:B------:R-:W-:Y:S01]  /*bb80*/  IMAD.MOV.U32 R30, RZ, RZ, 0x1 ;  /* 0x00000001ff1e7424 */ /* 0x000fe200078e00ff */
[----:B------:R-:W-:Y:S02]  /*bb90*/  SHF.R.U32.HI R6, RZ, R6, R13 ;  /* 0x00000006ff067219 */ /* 0x000fe4000001160d */
        /* <DEDUP_REMOVED lines=8> */
[----:B------:R-:W-:Y:S01]  /*bc20*/  IMAD.IADD R9, R9, 0x1, R11 ;  /* 0x0000000109097824 */ /* 0x000fe200078e020b */
[----:B0-----:R-:W-:-:S04]  /*bc30*/  ISETP.NE.U32.AND P0, PT, R28, RZ, PT ;  /* 0x000000ff1c00720c */ /* 0x001fc80003f05070 */
[----:B------:R-:W-:Y:S02]  /*bc40*/  ISETP.NE.AND.EX P0, PT, R29, RZ, PT, P0 ;  /* 0x000000ff1d00720c */ /* 0x000fe40003f05300 */
[----:B------:R-:W0:Y:S01]  /*bc50*/  LDC R20, c[0x0][0x600] ;  /* 0x00018000ff147b82 */ /* 0x000e220000000800 */
[-CC-:B-1----:R-:W-:Y:S01]  /*bc60*/  SHF.R.U64 R14, R8, R10.reuse, R9.reuse ;  /* 0x0000000a080e7219 */ /* 0x182fe20000001209 */
[----:B------:R-:W-:Y:S01]  /*bc70*/  IMAD.MOV.U32 R8, RZ, RZ, -0x1 ;  /* 0xffffffffff087424 */ /* 0x000fe200078e00ff */
[----:B------:R-:W-:-:S05]  /*bc80*/  SHF.R.U32.HI R9, RZ, R10, R9 ;  /* 0x0000000aff097219 */ /* 0x000fca0000011609 */
[----:B------:R-:W1:Y:S01]  /*bc90*/  LDC R26, c[0x0][0x648] ;  /* 0x00019200ff1a7b82 */ /* 0x000e620000000800 */
[-CC-:B--2---:R-:W-:Y:S02]  /*bca0*/  SHF.R.U64 R21, R14, R12.reuse, R9.reuse ;  /* 0x0000000c0e157219 */ /* 0x184fe40000001209 */
[----:B------:R-:W-:-:S05]  /*bcb0*/  SHF.R.U32.HI R6, RZ, R12, R9 ;  /* 0x0000000cff067219 */ /* 0x000fca0000011609 */
[----:B------:R-:W2:Y:S01]  /*bcc0*/  LDC R27, c[0x0][0x638] ;  /* 0x00018e00ff1b7b82 */ /* 0x000ea20000000800 */
[-C--:B---3--:R-:W-:Y:S02]  /*bcd0*/  SHF.L.U32 R8, R8, R25.reuse, RZ ;  /* 0x0000001908087219 */ /* 0x088fe400000006ff */
[-CC-:B------:R-:W-:Y:S02]  /*bce0*/  SHF.R.U64 R23, R21, R25.reuse, R6.reuse ;  /* 0x0000001915177219 */ /* 0x180fe40000001206 */
[----:B------:R-:W-:Y:S02]  /*bcf0*/  LOP3.LUT R32, RZ, R8, RZ, 0x33, !PT ;  /* 0x00000008ff207212 */ /* 0x000fe400078e33ff */
[----:B------:R-:W-:Y:S01]  /*bd00*/  SHF.R.U32.HI R9, RZ, R25, R6 ;  /* 0x00000019ff097219 */ /* 0x000fe20000011606 */
[----:B------:R-:W3:Y:S01]  /*bd10*/  LDC R31, c[0x0][0x610] ;  /* 0x00018400ff1f7b82 */ /* 0x000ee20000000800 */
[----:B------:R-:W-:Y:S01]  /*bd20*/  IMAD.MOV.U32 R8, RZ, RZ, R23 ;  /* 0x000000ffff087224 */ /* 0x000fe200078e0017 */
[----:B------:R-:W-:Y:S06]  /*bd30*/  @!P0 BRA `(.L_x_281) ;  /* 0x0000000000288947 */ /* 0x000fec0003800000 */
        /* <DEDUP_REMOVED lines=10> */
.L_x_281:
[----:B------:R-:W-:Y:S02]  /*bde0*/  ISETP.NE.AND P0, PT, R2, 0x1, PT ;  /* 0x000000010200780c */ /* 0x000fe40003f05270 */
[----:B-1----:R-:W-:Y:S01]  /*bdf0*/  SHF.R.U64 R6, R8, R26, R9 ;  /* 0x0000001a08067219 */ /* 0x002fe20000001209 */
[----:B0-----:R-:W-:Y:S01]  /*be00*/  VIADD R9, R20, 0xffffffff ;  /* 0xffffffff14097836 */ /* 0x001fe20000000000 */
[----:B------:R-:W-:Y:S02]  /*be10*/  SHF.L.U32 R30, R30, R25, RZ ;  /* 0x000000191e1e7219 */ /* 0x000fe400000006ff */
[----:B------:R-:W-:Y:S01]  /*be20*/  LOP3.LUT R5, R21, R32, RZ, 0xc0, !PT ;  /* 0x0000002015057212 */ /* 0x000fe200078ec0ff */
[----:B------:R-:W-:-:S04]  /*be30*/  IMAD.MOV R8, RZ, RZ, -R6 ;  /* 0x000000ffff087224 */ /* 0x000fc800078e0a06 */
[----:B------:R-:W-:Y:S01]  /*be40*/  IMAD R6, R30, R6, R5 ;  /* 0x000000061e067224 */ /* 0x000fe200078e0205 */
[----:B------:R-:W-:Y:S01]  /*be50*/  LOP3.LUT R5, R14, R9, RZ, 0xc0, !PT ;  /* 0x000000090e057212 */ /* 0x000fe200078ec0ff */
[----:B------:R-:W-:Y:S02]  /*be60*/  @P0 IMAD R3, R7, R24, R4 ;  /* 0x0000001807030224 */ /* 0x000fe400078e0204 */
[----:B--2---:R-:W-:Y:S02]  /*be70*/  IMAD R4, R8, R27, R23 ;  /* 0x0000001b08047224 */ /* 0x004fe400078e0217 */
[----:B---3--:R-:W-:Y:S02]  /*be80*/  IMAD R3, R6, R31, R3 ;  /* 0x0000001f06037224 */ /* 0x008fe400078e0203 */
[----:B------:R-:W-:Y:S02]  /*be90*/  IMAD R4, R4, R20, R5 ;  /* 0x0000001404047224 */ /* 0x000fe400078e0205 */
[----:B------:R-:W-:-:S02]  /*bea0*/  IMAD.MOV.U32 R8, RZ, RZ, 0x1 ;  /* 0x00000001ff087424 */ /* 0x000fc400078e00ff */
[----:B------:R-:W-:Y:S01]  /*beb0*/  IMAD.MOV.U32 R6, RZ, RZ, R22 ;  /* 0x000000ffff067224 */ /* 0x000fe200078e0016 */
[----:B------:R-:W-:Y:S02]  /*bec0*/  SEL R21, R4, R3, !P0 ;  /* 0x0000000304157207 */ /* 0x000fe40004000000 */
[----:B------:R-:W-:-:S07]  /*bed0*/  SEL R20, R3, R4, !P0 ;  /* 0x0000000403147207 */ /* 0x000fce0004000000 */
.L_x_279:
[----:B------:R-:W-:-:S08]  /*bee0*/  NOP ;  /* 0x0000000000007918 */ /* 0x000fd00000000000 */
[----:B------:R-:W0:-:S00]  /*bef0*/  USETMAXREG.DEALLOC.CTAPOOL 0x28 ;  /* 0x00000028000079c8 */ /* 0x000e0000080e0500 */
[----:B0-----:R-:W-:-:S13]  /*bf00*/  ISETP.NE.AND P0, PT, R0, RZ, PT ;  /* 0x000000ff0000720c */ /* 0x001fda0003f05270 */
[----:B------:R-:W-:Y:S05]  /*bf10*/  @P0 EXIT ;  /* 0x000000000000094d */ /* 0x000fea0003800000 */
[----:B------:R-:W-:Y:S01]  /*bf20*/  LOP3.LUT P0, RZ, R8, 0xff, RZ, 0xc0, !PT ;  /* 0x000000ff08ff7812 */ /* 0x000fe2000780c0ff */
[----:B------:R-:W-:Y:S02]  /*bf30*/  IMAD.MOV.U32 R0, RZ, RZ, 0x1 ;  /* 0x00000001ff007424 */ /* 0x000fe400078e00ff */
[----:B------:R-:W-:-:S10]  /*bf40*/  IMAD.MOV.U32 R3, RZ, RZ, RZ ;  /* 0x000000ffff037224 */ /* 0x000fd400078e00ff */
[----:B------:R-:W-:Y:S05]  /*bf50*/  @!P0 BRA `(.L_x_282) ;  /* 0x0000000c00488947 */ /* 0x000fea0003800000 */
[----:B------:R-:W0:Y:S01]  /*bf60*/  LDC R0, c[0x0][0x28c] ;  /* 0x0000a300ff007b82 */ /* 0x000e220000000800 */
[----:B------:R-:W1:Y:S01]  /*bf70*/  S2R R8, SR_CgaCtaId ;  /* 0x0000000000087919 */ /* 0x000e620000008800 */
[----:B------:R-:W-:Y:S01]  /*bf80*/  ULDC UR5, c[0x0][0x658] ;  /* 0x0001960000057ab9 */ /* 0x000fe20000000800 */
[----:B------:R-:W-:Y:S01]  /*bf90*/  UMOV UR7, 0xffffffff ;  /* 0xffffffff00077882 */ /* 0x000fe20000000000 */
[----:B------:R-:W-:Y:S01]  /*bfa0*/  ULDC UR6, c[0x0][0xc] ;  /* 0x0000030000067ab9 */ /* 0x000fe20000000800 */
[----:B------:R-:W-:Y:S01]  /*bfb0*/  USHF.L.U32 UR8, UR7, UR5, URZ ;  /* 0x0000000507087299 */ /* 0x000fe2000800063f */
[----:B------:R-:W-:Y:S01]  /*bfc0*/  IMAD.MOV.U32 R11, RZ, RZ, 0x3c00 ;  /* 0x00003c00ff0b7424 */ /* 0x000fe200078e00ff */
[----:B------:R-:W-:Y:S01]  /*bfd0*/  UMOV UR9, 0x1 ;  /* 0x0000000100097882 */ /* 0x000fe20000000000 */
[----:B------:R-:W-:Y:S01]  /*bfe0*/  ULDC UR7, c[0x0][0x10] ;  /* 0x0000040000077ab9 */ /* 0x000fe20000000800 */
[----:B------:R-:W-:Y:S01]  /*bff0*/  USHF.L.U32 UR18, UR9, UR5, URZ ;  /* 0x0000000509127299 */ /* 0x000fe2000800063f */
[----:B------:R-:W-:Y:S01]  /*c000*/  BSSY B0, `(.L_x_282) ;  /* 0x00000c7000007945 */ /* 0x000fe20003800000 */
[----:B------:R-:W-:Y:S01]  /*c010*/  UIMAD.WIDE.U32 UR6, UR6, UR7, URZ ;  /* 0x00000007060672a5 */ /* 0x000fe2000f8e003f */
[----:B------:R-:W-:Y:S01]  /*c020*/  IMAD.MOV.U32 R9, RZ, RZ, 0x1 ;  /* 0x00000001ff097424 */ /* 0x000fe200078e00ff */
[----:B------:R-:W-:Y:S01]  /*c030*/  ULDC UR5, c[0x0][0x14] ;  /* 0x0000050000057ab9 */ /* 0x000fe20000000800 */
[----:B------:R-:W-:Y:S01]  /*c040*/  LOP3.LUT R13, R19, 0x2, RZ, 0xfc, !PT ;  /* 0x00000002130d7812 */ /* 0x000fe200078efcff */
[----:B------:R-:W-:-:S02]  /*c050*/  UIMAD.WIDE.U32 UR22, UR6, UR5, URZ ;  /* 0x00000005061672a5 */ /* 0x000fc4000f8e003f */
[----:B------:R-:W-:Y:S01]  /*c060*/  UIMAD UR13, UR7, UR5, URZ ;  /* 0x00000005070d72a4 */ /* 0x000fe2000f8e023f */
[----:B------:R-:W-:Y:S01]  /*c070*/  ULDC UR4, c[0x0][0x600] ;  /* 0x0001800000047ab9 */ /* 0x000fe20000000800 */
[----:B------:R-:W-:Y:S02]  /*c080*/  ULOP3.LUT UR17, URZ, UR8, URZ, 0x33, !UPT ;  /* 0x000000083f117292 */ /* 0x000fe4000f8e333f */
[----:B------:R-:W-:Y:S01]  /*c090*/  UIADD3 UR4, UR4, -0x1, URZ ;  /* 0xffffffff04047890 */ /* 0x000fe2000fffe03f */
[----:B0-----:R-:W-:Y:S01]  /*c0a0*/  VIADD R0, R0, 0x7f ;  /* 0x0000007f00007836 */ /* 0x001fe20000000000 */
[----:B------:R-:W-:Y:S01]  /*c0b0*/  UIADD3 UR13, UR23, UR13, URZ ;  /* 0x0000000d170d7290 */ /* 0x000fe2000fffe03f */
[----:B------:R-:W-:-:S03]  /*c0c0*/  ULDC.64 UR24, c[0x0][0x198] ;  /* 0x0000660000187ab9 */ /* 0x000fc60000000a00 */
[----:B------:R-:W-:-:S04]  /*c0d0*/  SHF.R.S32.HI R3, RZ, 0x1f, R0 ;  /* 0x0000001fff037819 */ /* 0x000fc80000011400 */
[----:B------:R-:W-:Y:S01]  /*c0e0*/  LEA.HI R3, R3, R0, RZ, 0x7 ;  /* 0x0000000003037211 */ /* 0x000fe200078f38ff */
[----:B------:R-:W-:Y:S01]  /*c0f0*/  IMAD.MOV.U32 R0, RZ, RZ, 0x1 ;  /* 0x00000001ff007424 */ /* 0x000fe200078e00ff */
[----:B-1----:R-:W-:Y:S02]  /*c100*/  LOP3.LUT R8, R8, 0x1, RZ, 0xc0, !PT ;  /* 0x0000000108087812 */ /* 0x002fe400078ec0ff */
[----:B------:R-:W-:Y:S01]  /*c110*/  SHF.R.S32.HI R10, RZ, 0x7, R3 ;  /* 0x00000007ff0a7819 */ /* 0x000fe20000011403 */
[----:B------:R-:W-:Y:S02]  /*c120*/  IMAD.MOV.U32 R3, RZ, RZ, RZ ;  /* 0x000000ffff037224 */ /* 0x000fe400078e00ff */
[----:B------:R-:W-:Y:S02]  /*c130*/  IMAD R11, R8, R11, 0x10100 ;  /* 0x00010100080b7424 */ /* 0x000fe400078e020b */
[----:B------:R-:W-:-:S07]  /*c140*/  VIADD R12, R10, 0x1 ;  /* 0x000000010a0c7836 */ /* 0x000fce0000000000 */
.L_x_293:
[----:B------:R-:W-:-:S03]  /*c150*/  UMOV UR5, 0xffffffff ;  /* 0xffffffff00057882 */ /* 0x000fc60000000000 */
[----:B------:R-:W-:Y:S05]  /*c160*/  BRA.DIV UR5, `(.L_x_283) ;  /* 0x0000000e05ac7947 */ /* 0x000fea000b800000 */
[----:B------:R-:W-:-:S13]  /*c170*/  ELECT P6, URZ, PT ;  /* 0x00000000003f782f */ /* 0x000fda00038c0000 */
.L_x_304:
[----:B------:R-:W0:Y:S01]  /*c180*/  LDC R4, c[0x0][0x28c] ;  /* 0x0000a300ff047b82 */ /* 0x000e220000000800 */
[----:B------:R-:W-:Y:S01]  /*c190*/  BSSY B1, `(.L_x_284) ;  /* 0x0000039000017945 */ /* 0x000fe20003800000 */
[----:B0-----:R-:W-:-:S13]  /*c1a0*/  ISETP.LT.OR P6, PT, R4, 0x1, !P6 ;  /* 0x000000010400780c */ /* 0x001fda00077c1670 */
[----:B------:R-:W-:Y:S05]  /*c1b0*/  @P6 BRA `(.L_x_285) ;  /* 0x0000000000d86947 */ /* 0x000fea0003800000 */
[----:B------:R-:W-:Y:S02]  /*c1c0*/  IMAD R21, R21, 0x2, R8 ;  /* 0x0000000215157824 */ /* 0x000fe400078e0208 */
[----:B------:R-:W-:Y:S02]  /*c1d0*/  IMAD.SHL.U32 R22, R20, 0x80, RZ ;  /* 0x0000008014167824 */ /* 0x000fe400078e00ff */
[----:B------:R-:W-:Y:S02]  /*c1e0*/  IMAD.MOV.U32 R24, RZ, RZ, RZ ;  /* 0x000000ffff187224 */ /* 0x000fe400078e00ff */
[----:B------:R-:W-:Y:S02]  /*c1f0*/  IMAD.MOV.U32 R4, RZ, RZ, R12 ;  /* 0x000000ffff047224 */ /* 0x000fe400078e000c */
[----:B------:R-:W-:Y:S02]  /*c200*/  IMAD.MOV.U32 R5, RZ, RZ, R0 ;  /* 0x000000ffff057224 */ /* 0x000fe400078e0000 */
[----:B------:R-:W-:-:S02]  /*c210*/  IMAD.MOV.U32 R14, RZ, RZ, R3 ;  /* 0x000000ffff0e7224 */ /* 0x000fc400078e0003 */
[----:B------:R-:W-:-:S07]  /*c220*/  IMAD R21, R21, 0x78, RZ ;  /* 0x0000007815157824 */ /* 0x000fce00078e02ff */
.L_x_288:
[----:B------:R-:W0:Y:S01]  /*c230*/  S2R R20, SR_CgaCtaId ;  /* 0x0000000000147919 */ /* 0x000e220000008800 */
[----:B------:R-:W-:Y:S02]  /*c240*/  MOV R7, 0x400 ;  /* 0x0000040000077802 */ /* 0x000fe40000000f00 */
[----:B------:R-:W-:-:S13]  /*c250*/  LOP3.LUT P1, RZ, R18, 0x7f, RZ, 0xc0, !PT ;  /* 0x0000007f12ff7812 */ /* 0x000fda000782c0ff */
[----:B------:R-:W1:Y:S01]  /*c260*/  @!P1 LDC R15, c[0x0][0x500] ;  /* 0x00014000ff0f9b82 */ /* 0x000e620000000800 */
[----:B0-----:R-:W-:Y:S02]  /*c270*/  LEA R23, R20, R7, 0x18 ;  /* 0x0000000714177211 */ /* 0x001fe400078ec0ff */
[----:B------:R-:W-:-:S03]  /*c280*/  SHF.L.U32 R7, R5, 0x1f, RZ ;  /* 0x0000001f05077819 */ /* 0x000fc600000006ff */
[----:B------:R-:W-:-:S04]  /*c290*/  IMAD R20, R14, 0x8, R23 ;  /* 0x000000080e147824 */ /* 0x000fc800078e0217 */
[----:B------:R-:W0:Y:S02]  /*c2a0*/  SYNCS.PHASECHK.TRANS64.TRYWAIT P0, [R20+URZ+0x20], R7 ;  /* 0x00002007140075a7 */ /* 0x000e24000800017f */
[----:B01----:R-:W-:Y:S05]  /*c2b0*/  @!P0 BRA `(.L_x_286) ;  /* 0x0000000c00788947 */ /* 0x003fea0003800000 */
.L_x_305:
[----:B0-----:R-:W-:Y:S01]  /*c2c0*/  PRMT R7, R13, 0x9910, RZ ;  /* 0x000099100d077816 */ /* 0x001fe200000000ff */
[----:B------:R0:W-:Y:S03]  /*c2d0*/  @!P1 SYNCS.ARRIVE.TRANS64 RZ, [R20+URZ], R15 ;  /* 0x0000000f14ff99a7 */ /* 0x0001e6000800003f */
[----:B------:R-:W-:-:S13]  /*c2e0*/  ISETP.NE.AND P0, PT, R7, 0x2, PT ;  /* 0x000000020700780c */ /* 0x000fda0003f05270 */
[----:B0-----:R-:W-:Y:S05]  /*c2f0*/  @P0 BRA `(.L_x_287) ;  /* 0x0000000000040947 */ /* 0x001fea0003800000 */
[----:B------:R-:W-:Y:S01]  /*c300*/  BPT.TRAP 0x1 ;  /* 0x000000040000795c */ /* 0x000fe20000300000 */
.L_x_287:
[----:B------:R-:W-:Y:S01]  /*c310*/  IMAD R7, R14, 0x4000, R23 ;  /* 0x000040000e077824 */ /* 0x000fe200078e0217 */
[----:B------:R-:W-:Y:S01]  /*c320*/  R2UR UR19, R23 ;  /* 0x00000000171372ca */ /* 0x000fe200000e0000 */
[----:B------:R-:W-:Y:S01]  /*c330*/  VIADD R4, R4, 0xffffffff ;  /* 0xffffffff04047836 */ /* 0x000fe20000000000 */
[----:B------:R-:W-:Y:S01]  /*c340*/  R2UR UR9, R20 ;  /* 0x00000000140972ca */ /* 0x000fe200000e0000 */
[----:B------:R-:W-:Y:S01]  /*c350*/  UIADD3 UR6, UP0, UR24, 0xf0, URZ ;  /* 0x000000f018067890 */ /* 0x000fe2000ff1e03f */
[----:B------:R-:W-:Y:S01]  /*c360*/  R2UR UR5, R7 ;  /* 0x00000000070572ca */ /* 0x000fe200000e0000 */
[----:B------:R-:W-:Y:S01]  /*c370*/  IMAD R7, R14, 0x7800, R11 ;  /* 0x000078000e077824 */ /* 0x000fe200078e020b */
[----:B------:R-:W-:Y:S01]  /*c380*/  R2UR UR11, R22 ;  /* 0x00000000160b72ca */ /* 0x000fe200000e0000 */
[----:B------:R-:W-:Y:S01]  /*c390*/  UIADD3 UR26, UP1, UR24, 0x1f0, URZ ;  /* 0x000001f0181a7890 */ /* 0x000fe2000ff3e03f */
[----:B------:R-:W-:Y:S01]  /*c3a0*/  R2UR UR10, R24 ;  /* 0x00000000180a72ca */ /* 0x000fe200000e0000 */
[----:B------:R-:W-:Y:S01]  /*c3b0*/  UIADD3.X UR7, URZ, UR25, URZ, UP0, !UPT ;  /* 0x000000193f077290 */ /* 0x000fe200087fe43f */
[----:B------:R-:W-:Y:S01]  /*c3c0*/  R2UR UR8, R7 ;  /* 0x00000000070872ca */ /* 0x000fe200000e0000 */
[----:B------:R-:W-:Y:S01]  /*c3d0*/  VIADD R14, R14, 0x1 ;  /* 0x000000010e0e7836 */ /* 0x000fe20000000000 */
[----:B------:R-:W-:Y:S01]  /*c3e0*/  R2UR UR12, R6 ;  /* 0x00000000060c72ca */ /* 0x000fe200000e0000 */
[----:B------:R-:W-:Y:S01]  /*c3f0*/  UIADD3.X UR27, URZ, UR25, URZ, UP1, !UPT ;  /* 0x000000193f1b7290 */ /* 0x000fe20008ffe43f */
[----:B------:R-:W-:Y:S01]  /*c400*/  R2UR UR20, R21 ;  /* 0x00000000151472ca */ /* 0x000fe200000e0000 */
[----:B------:R-:W-:Y:S01]  /*c410*/  UMOV UR14, 0x0 ;  /* 0x00000000000e7882 */ /* 0x000fe20000000000 */
[----:B------:R-:W-:Y:S01]  /*c420*/  ISETP.GT.AND P1, PT, R4, 0x1, PT ;  /* 0x000000010400780c */ /* 0x000fe20003f24270 */
[----:B------:R-:W-:Y:S01]  /*c430*/  UIADD3 UR16, UR5, 0x100, URZ ;  /* 0x0000010005107890 */ /* 0x000fe2000fffe03f */
[----:B------:R-:W-:Y:S01]  /*c440*/  ISETP.NE.AND P0, PT, R14, 0x4, PT ;  /* 0x000000040e00780c */ /* 0x000fe20003f05270 */
[----:B------:R-:W-:Y:S01]  /*c450*/  UMOV UR15, 0x10000000 ;  /* 0x10000000000f7882 */ /* 0x000fe20000000000 */
[----:B------:R-:W-:Y:S01]  /*c460*/  UMOV UR21, 0x30000 ;  /* 0x0003000000157882 */ /* 0x000fe20000000000 */
[----:B------:R-:W-:Y:S01]  /*c470*/  VIADD R24, R24, 0x80 ;  /* 0x0000008018187836 */ /* 0x000fe20000000000 */
[----:B------:R-:W-:Y:S01]  /*c480*/  SEL R20, RZ, 0x1, P0 ;  /* 0x00000001ff147807 */ /* 0x000fe20000000000 */
[----:B------:R-:W-:Y:S01]  /*c490*/  UIADD3 UR5, UR19, UR8, URZ ;  /* 0x0000000813057290 */ /* 0x000fe2000fffe03f */
[----:B------:R-:W-:-:S02]  /*c4a0*/  SEL R14, R14, RZ, P0 ;  /* 0x000000ff0e0e7207 */ /* 0x000fc40000000000 */
[----:B------:R-:W-:Y:S01]  /*c4b0*/  UMOV UR8, UR16 ;  /* 0x0000001000087c82 */ /* 0x000fe20008000000 */
[----:B------:R-:W-:Y:S01]  /*c4c0*/  LOP3.LUT R5, R5, R20, RZ, 0x3c, !PT ;  /* 0x0000001405057212 */ /* 0x000fe200078e3cff */
[----:B------:R0:W-:Y:S02]  /*c4d0*/  UTMALDG.3D [UR8], [UR6], desc[UR14] ;  /* 0x00000e08060075b4 */ /* 0x0001e40008011000 */
[----:B0-----:R-:W-:Y:S01]  /*c4e0*/  UMOV UR11, UR20 ;  /* 0x00000014000b7c82 */ /* 0x001fe20008000000 */
[----:B------:R-:W-:Y:S02]  /*c4f0*/  UMOV UR8, UR5 ;  /* 0x0000000500087c82 */ /* 0x000fe40008000000 */
[----:B------:R0:W-:Y:S02]  /*c500*/  UTMALDG.3D.MULTICAST [UR8], [UR26], UR21, desc[UR14] ;  /* 0x00000e081a0073b4 */ /* 0x0001e40008011815 */
[----:B0-----:R-:W-:Y:S05]  /*c510*/  @P1 BRA `(.L_x_288) ;  /* 0xfffffffc00441947 */ /* 0x001fea000383ffff */
.L_x_285:
[----:B------:R-:W-:Y:S05]  /*c520*/  BSYNC B1 ;  /* 0x0000000000017941 */ /* 0x000fea0003800000 */
.L_x_284:
[----:B------:R-:W-:Y:S01]  /*c530*/  LOP3.LUT P1, RZ, R9, 0xff, RZ, 0xc0, !PT ;  /* 0x000000ff09ff7812 */ /* 0x000fe2000782c0ff */
[----:B------:R-:W-:Y:S01]  /*c540*/  IMAD.IADD R3, R10, 0x1, R3 ;  /* 0x000000010a037824 */ /* 0x000fe200078e0203 */
[----:B------:R-:W-:Y:S01]  /*c550*/  IADD3 R16, P2, R16, UR22, RZ ;  /* 0x0000001610107c10 */ /* 0x000fe2000ff5e0ff */
[----:B------:R-:W-:Y:S01]  /*c560*/  ULDC.64 UR6, c[0x0][0x650] ;  /* 0x0001940000067ab9 */ /* 0x000fe20000000a00 */
[----:B------:R-:W-:Y:S01]  /*c570*/  BSSY B1, `(.L_x_289) ;  /* 0x000006d000017945 */ /* 0x000fe20003800000 */
[----:B------:R-:W-:Y:S01]  /*c580*/  IMAD.MOV.U32 R20, RZ, RZ, -0x1 ;  /* 0xffffffffff147424 */ /* 0x000fe200078e00ff */
[----:B------:R-:W-:Y:S01]  /*c590*/  ISETP.GT.U32.AND P0, PT, R3, 0x3, PT ;  /* 0x000000030300780c */ /* 0x000fe20003f04070 */
[----:B------:R-:W-:Y:S01]  /*c5a0*/  IMAD.MOV.U32 R21, RZ, RZ, -0x1 ;  /* 0xffffffffff157424 */ /* 0x000fe200078e00ff */
[----:B------:R-:W-:Y:S02]  /*c5b0*/  SHF.R.U32.HI R4, RZ, 0x2, R3 ;  /* 0x00000002ff047819 */ /* 0x000fe40000011603 */
[----:B------:R-:W-:-:S02]  /*c5c0*/  ISETP.LT.U32.AND P0, PT, R10, 0x4, P0 ;  /* 0x000000040a00780c */ /* 0x000fc40000701070 */
[----:B------:R-:W-:Y:S01]  /*c5d0*/  IADD3.X R17, R17, UR13, RZ, P2, !PT ;  /* 0x0000000d11117c10 */ /* 0x000fe200097fe4ff */
[----:B------:R-:W0:Y:S01]  /*c5e0*/  @P1 S2R R6, SR_CgaCtaId ;  /* 0x0000000000061919 */ /* 0x000e220000008800 */
[----:B------:R-:W-:Y:S02]  /*c5f0*/  @P1 MOV R5, 0x400 ;  /* 0x0000040000051802 */ /* 0x000fe40000000f00 */
[----:B------:R-:W-:Y:S02]  /*c600*/  ISETP.GE.U32.AND P2, PT, R16, UR6, PT ;  /* 0x0000000610007c0c */ /* 0x000fe4000bf46070 */
[----:B------:R-:W-:Y:S02]  /*c610*/  LOP3.LUT R4, R4, 0x1, RZ, 0xc0, !PT ;  /* 0x0000000104047812 */ /* 0x000fe400078ec0ff */
[----:B------:R-:W-:Y:S02]  /*c620*/  LOP3.LUT R3, R3, 0x3, RZ, 0xc0, !PT ;  /* 0x0000000303037812 */ /* 0x000fe400078ec0ff */
[----:B------:R-:W-:-:S02]  /*c630*/  PRMT R9, RZ, 0x7610, R9 ;  /* 0x00007610ff097816 */ /* 0x000fc40000000009 */
[----:B0-----:R-:W-:Y:S01]  /*c640*/  @P1 LEA R5, R6, R5, 0x18 ;  /* 0x0000000506051211 */ /* 0x001fe200078ec0ff */
[----:B------:R-:W-:-:S03]  /*c650*/  IMAD.MOV.U32 R6, RZ, RZ, -0x1 ;  /* 0xffffffffff067424 */ /* 0x000fc600078e00ff */
[----:B------:R0:W-:Y:S01]  /*c660*/  @P1 SYNCS.ARRIVE.TRANS64.A1T0 RZ, [R5+URZ+0x58], RZ ;  /* 0x000058ff05ff19a7 */ /* 0x0001e2000810003f */
[----:B------:R-:W-:-:S04]  /*c670*/  ISETP.NE.U32.AND P1, PT, R4, 0x1, PT ;  /* 0x000000010400780c */ /* 0x000fc80003f25070 */
[----:B------:R-:W-:Y:S02]  /*c680*/  ISETP.GT.U32.AND P1, PT, R10, 0x3, !P1 ;  /* 0x000000030a00780c */ /* 0x000fe40004f24070 */
[----:B0-----:R-:W-:Y:S02]  /*c690*/  SEL R5, RZ, 0x1, !P0 ;  /* 0x00000001ff057807 */ /* 0x001fe40004000000 */
[----:B------:R-:W-:Y:S02]  /*c6a0*/  ISETP.GE.U32.AND.EX P0, PT, R17, UR7, PT, P2 ;  /* 0x0000000711007c0c */ /* 0x000fe4000bf06120 */
[----:B------:R-:W-:-:S04]  /*c6b0*/  SEL R4, RZ, 0x1, !P1 ;  /* 0x00000001ff047807 */ /* 0x000fc80004800000 */
[----:B------:R-:W-:Y:S02]  /*c6c0*/  LOP3.LUT R0, R4, R0, R5, 0x96, !PT ;  /* 0x0000000004007212 */ /* 0x000fe400078e9605 */
[----:B------:R-:W-:-:S05]  /*c6d0*/  PRMT R4, RZ, 0x7610, R4 ;  /* 0x00007610ff047816 */ /* 0x000fca0000000004 */
[----:B------:R-:W-:Y:S05]  /*c6e0*/  @P0 BRA `(.L_x_290) ;  /* 0x0000000400540947 */ /* 0x000fea0003800000 */
[----:B------:R-:W0:Y:S01]  /*c6f0*/  S2R R15, SR_CTAID.X ;  /* 0x00000000000f7919 */ /* 0x000e220000002500 */
[----:B------:R-:W-:Y:S01]  /*c700*/  ULDC.64 UR6, c[0x0][0x628] ;  /* 0x00018a0000067ab9 */ /* 0x000fe20000000a00 */
[----:B------:R-:W-:Y:S01]  /*c710*/  ULDC UR8, c[0x0][0x630] ;  /* 0x00018c0000087ab9 */ /* 0x000fe20000000800 */
[----:B------:R-:W-:Y:S01]  /*c720*/  ISETP.NE.U32.AND P0, PT, RZ, UR6, PT ;  /* 0x00000006ff007c0c */ /* 0x000fe2000bf05070 */
[----:B------:R-:W1:Y:S01]  /*c730*/  S2R R20, SR_CTAID.Y ;  /* 0x0000000000147919 */ /* 0x000e620000002600 */
[----:B------:R-:W-:Y:S01]  /*c740*/  ULDC UR9, c[0x0][0x150] ;  /* 0x0000540000097ab9 */ /* 0x000fe20000000800 */
[----:B------:R-:W-:Y:S01]  /*c750*/  IMAD.MOV.U32 R4, RZ, RZ, R16 ;  /* 0x000000ffff047224 */ /* 0x000fe200078e0010 */
[----:B------:R-:W-:Y:S01]  /*c760*/  ISETP.NE.AND.EX P0, PT, RZ, UR7, PT, P0 ;  /* 0x00000007ff007c0c */ /* 0x000fe2000bf05300 */
[----:B------:R-:W-:Y:S01]  /*c770*/  IMAD.MOV.U32 R5, RZ, RZ, R17 ;  /* 0x000000ffff057224 */ /* 0x000fe200078e0011 */
[----:B0-----:R-:W-:-:S11]  /*c780*/  I2FP.F32.U32 R22, R15 ;  /* 0x0000000f00167245 */ /* 0x001fd60000201000 */
[----:B------:R-:W-:Y:S05]  /*c790*/  @!P0 BRA `(.L_x_291) ;  /* 0x0000000000288947 */ /* 0x000fea0003800000 */
[----:B------:R-:W-:Y:S02]  /*c7a0*/  ULDC UR5, c[0x0][0x634] ;  /* 0x00018d0000057ab9 */ /* 0x000fe40000000800 */
[----:B------:R-:W-:-:S05]  /*c7b0*/  IADD3 R5, P0, R16, UR5, RZ ;  /* 0x0000000510057c10 */ /* 0x000fca000ff1e0ff */
[----:B------:R-:W-:-:S04]  /*c7c0*/  IMAD.X R21, RZ, RZ, R17, P0 ;  /* 0x000000ffff157224 */ /* 0x000fc800000e0611 */
[----:B------:R-:W-:-:S04]  /*c7d0*/  IMAD.WIDE.U32 R6, R21, UR6, RZ ;  /* 0x0000000615067c25 */ /* 0x000fc8000f8e00ff */
[----:B------:R-:W-:-:S04]  /*c7e0*/  IMAD.WIDE.U32 R6, P0, R5, UR7, R6 ;  /* 0x0000000705067c25 */ /* 0x000fc8000f800006 */
[----:B------:R-:W-:-:S04]  /*c7f0*/  IMAD.WIDE.U32 R4, R5, UR6, RZ ;  /* 0x0000000605047c25 */ /* 0x000fc8000f8e00ff */
[----:B------:R-:W-:Y:S01]  /*c800*/  IMAD.MOV.U32 R4, RZ, RZ, R7 ;  /* 0x000000ffff047224 */ /* 0x000fe200078e0007 */
[----:B------:R-:W-:Y:S01]  /*c810*/  IADD3 RZ, P1, R5, R6, RZ ;  /* 0x0000000605ff7210 */ /* 0x000fe20007f3e0ff */
[----:B------:R-:W-:-:S04]  /*c820*/  IMAD.X R5, RZ, RZ, RZ, P0 ;  /* 0x000000ffff057224 */ /* 0x000fc800000e06ff */
[----:B------:R-:W-:-:S08]  /*c830*/  IMAD.WIDE.U32.X R4, R21, UR7, R4, P1 ;  /* 0x0000000715047c25 */ /* 0x000fd000088e0404 */
.L_x_291:
[--C-:B------:R-:W-:Y:S01]  /*c840*/  SHF.R.U64 R14, R4, UR8, R5.reuse ;  /* 0x00000008040e7c19 */ /* 0x100fe20008001205 */
[----:B------:R-:W-:Y:S01]  /*c850*/  FMUL R22, R22, UR9 ;  /* 0x0000000916167c20 */ /* 0x000fe20008400000 */
[----:B------:R-:W-:Y:S01]  /*c860*/  SHF.R.U32.HI R4, RZ, UR8, R5 ;  /* 0x00000008ff047c19 */ /* 0x000fe20008011605 */
[----:B------:R-:W0:Y:S01]  /*c870*/  LDC R6, c[0x0][0x144] ;  /* 0x00005100ff067b82 */ /* 0x000e220000000800 */
[----:B------:R-:W-:Y:S01]  /*c880*/  IADD3 R5, P0, RZ, -R14, RZ ;  /* 0x8000000eff057210 */ /* 0x000fe20007f1e0ff */
[----:B------:R-:W-:Y:S01]  /*c890*/  ULDC UR5, c[0x0][0x154] ;  /* 0x0000550000057ab9 */ /* 0x000fe20000000800 */
[----:B-1----:R-:W-:Y:S01]  /*c8a0*/  I2FP.F32.U32 R7, R20 ;  /* 0x0000001400077245 */ /* 0x002fe20000201000 */
[----:B------:R-:W1:Y:S01]  /*c8b0*/  F2I.U32.TRUNC.NTZ R22, R22 ;  /* 0x0000001600167305 */ /* 0x000e62000020f000 */
[----:B------:R-:W-:Y:S01]  /*c8c0*/  ULDC.64 UR6, c[0x0][0x620] ;  /* 0x0001880000067ab9 */ /* 0x000fe20000000a00 */
[----:B------:R-:W-:Y:S01]  /*c8d0*/  IMAD.X R4, RZ, RZ, ~R4, P0 ;  /* 0x000000ffff047224 */ /* 0x000fe200000e0e04 */
[----:B------:R-:W-:Y:S01]  /*c8e0*/  ISETP.NE.AND P2, PT, R2, 0x1, PT ;  /* 0x000000010200780c */ /* 0x000fe20003f45270 */
[----:B------:R-:W-:Y:S01]  /*c8f0*/  FMUL R23, R7, UR5 ;  /* 0x0000000507177c20 */ /* 0x000fe20008400000 */
[----:B------:R-:W2:Y:S01]  /*c900*/  LDC R25, c[0x0][0x148] ;  /* 0x00005200ff197b82 */ /* 0x000ea20000000800 */
[----:B------:R-:W-:Y:S01]  /*c910*/  IMAD R4, R4, UR6, RZ ;  /* 0x0000000604047c24 */ /* 0x000fe2000f8e02ff */
[----:B------:R-:W-:-:S03]  /*c920*/  ULDC UR5, c[0x0][0x618] ;  /* 0x0001860000057ab9 */ /* 0x000fc60000000800 */
[----:B------:R-:W3:Y:S01]  /*c930*/  F2I.U32.TRUNC.NTZ R23, R23 ;  /* 0x0000001700177305 */ /* 0x000ee2000020f000 */
[C---:B------:R-:W-:Y:S02]  /*c940*/  IMAD R7, R5.reuse, UR7, R4 ;  /* 0x0000000705077c24 */ /* 0x040fe4000f8e0204 */
[----:B------:R-:W-:Y:S01]  /*c950*/  IMAD.WIDE.U32 R4, R5, UR6, R16 ;  /* 0x0000000605047c25 */ /* 0x000fe2000f8e0010 */
[----:B------:R-:W-:Y:S02]  /*c960*/  ULDC.64 UR6, c[0x0][0x640] ;  /* 0x0001900000067ab9 */ /* 0x000fe40000000a00 */
[----:B------:R-:W-:Y:S01]  /*c970*/  ISETP.NE.U32.AND P0, PT, RZ, UR6, PT ;  /* 0x00000006ff007c0c */ /* 0x000fe2000bf05070 */
[----:B------:R-:W-:Y:S02]  /*c980*/  IMAD.IADD R5, R5, 0x1, R7 ;  /* 0x0000000105057824 */ /* 0x000fe400078e0207 */
[----:B-1----:R-:W-:Y:S01]  /*c990*/  IMAD.MOV R22, RZ, RZ, -R22 ;  /* 0x000000ffff167224 */ /* 0x002fe200078e0a16 */
[----:B------:R-:W-:-:S02]  /*c9a0*/  ISETP.NE.AND.EX P0, PT, RZ, UR7, PT, P0 ;  /* 0x00000007ff007c0c */ /* 0x000fc4000bf05300 */
[----:B------:R-:W-:Y:S01]  /*c9b0*/  SHF.R.U64 R21, R4, UR5, R5 ;  /* 0x0000000504157c19 */ /* 0x000fe20008001205 */
[----:B0-----:R-:W-:Y:S01]  /*c9c0*/  IMAD R15, R6, R22, R15 ;  /* 0x00000016060f7224 */ /* 0x001fe200078e020f */
[----:B------:R-:W-:Y:S01]  /*c9d0*/  SHF.R.U32.HI R4, RZ, UR5, R5 ;  /* 0x00000005ff047c19 */ /* 0x000fe20008011605 */
[----:B------:R-:W-:Y:S01]  /*c9e0*/  ULDC UR5, c[0x0][0x608] ;  /* 0x0001820000057ab9 */ /* 0x000fe20000000800 */
[----:B---3--:R-:W-:Y:S02]  /*c9f0*/  IMAD.MOV R6, RZ, RZ, -R23 ;  /* 0x000000ffff067224 */ /* 0x008fe400078e0a17 */
[--C-:B------:R-:W-:Y:S02]  /*ca00*/  SHF.R.U64 R22, R21, UR5, R4.reuse ;  /* 0x0000000515167c19 */ /* 0x100fe40008001204 */
[----:B------:R-:W-:Y:S01]  /*ca10*/  SHF.R.U32.HI R5, RZ, UR5, R4 ;  /* 0x00000005ff057c19 */ /* 0x000fe20008011604 */
[----:B------:R-:W-:Y:S01]  /*ca20*/  ULDC UR5, c[0x0][0x658] ;  /* 0x0001960000057ab9 */ /* 0x000fe20000000800 */
[----:B--2---:R-:W-:-:S02]  /*ca30*/  @P2 IMAD R15, R25, R6, R20 ;  /* 0x00000006190f2224 */ /* 0x004fc400078e0214 */
[--C-:B------:R-:W-:Y:S02]  /*ca40*/  SHF.R.U64 R20, R22, UR5, R5.reuse ;  /* 0x0000000516147c19 */ /* 0x100fe40008001205 */
[----:B------:R-:W-:-:S03]  /*ca50*/  SHF.R.U32.HI R23, RZ, UR5, R5 ;  /* 0x00000005ff177c19 */ /* 0x000fc60008011605 */
[----:B------:R-:W-:Y:S02]  /*ca60*/  IMAD.MOV.U32 R6, RZ, RZ, R20 ;  /* 0x000000ffff067224 */ /* 0x000fe400078e0014 */
[----:B------:R-:W-:Y:S01]  /*ca70*/  IMAD.MOV.U32 R5, RZ, RZ, R23 ;  /* 0x000000ffff057224 */ /* 0x000fe200078e0017 */
[----:B------:R-:W-:Y:S06]  /*ca80*/  @!P0 BRA `(.L_x_292) ;  /* 0x00000000002c8947 */ /* 0x000fec0003800000 */
        /* <DEDUP_REMOVED lines=9> */
[----:B------:R-:W-:-:S04]  /*cb20*/  IMAD.WIDE.U32.X R4, R23, UR7, R4, P1 ;  /* 0x0000000717047c25 */ /* 0x000fc800088e0404 */
[----:B------:R-:W-:-:S07]  /*cb30*/  IMAD.MOV.U32 R6, RZ, RZ, R4 ;  /* 0x000000ffff067224 */ /* 0x000fce00078e0004 */
.L_x_292:
[----:B------:R-:W-:Y:S01]  /*cb40*/  ULDC UR5, c[0x0][0x648] ;  /* 0x0001920000057ab9 */ /* 0x000fe20000000800 */
[----:B------:R-:W-:Y:S01]  /*cb50*/  LOP3.LUT R4, R22, UR17, RZ, 0xc0, !PT ;  /* 0x0000001116047c12 */ /* 0x000fe2000f8ec0ff */
[----:B------:R-:W-:Y:S01]  /*cb60*/  ULDC UR6, c[0x0][0x610] ;  /* 0x0001840000067ab9 */ /* 0x000fe20000000800 */
[----:B------:R-:W-:Y:S01]  /*cb70*/  SHF.R.U64 R5, R6, UR5, R5 ;  /* 0x0000000506057c19 */ /* 0x000fe20008001205 */
[----:B------:R-:W-:Y:S01]  /*cb80*/  ULDC UR5, c[0x0][0x638] ;  /* 0x00018e0000057ab9 */ /* 0x000fe20000000800 */
[----:B------:R-:W-:Y:S01]  /*cb90*/  LOP3.LUT R21, R21, UR4, RZ, 0xc0, !PT ;  /* 0x0000000415157c12 */ /* 0x000fe2000f8ec0ff */
[----:B------:R-:W-:Y:S02]  /*cba0*/  IMAD.MOV.U32 R6, RZ, RZ, R14 ;  /* 0x000000ffff067224 */ /* 0x000fe400078e000e */
[----:B------:R-:W-:Y:S02]  /*cbb0*/  IMAD.MOV R7, RZ, RZ, -R5 ;  /* 0x000000ffff077224 */ /* 0x000fe400078e0a05 */
[----:B------:R-:W-:-:S02]  /*cbc0*/  IMAD R4, R5, UR18, R4 ;  /* 0x0000001205047c24 */ /* 0x000fc4000f8e0204 */
[----:B------:R-:W-:Y:S01]  /*cbd0*/  IMAD R20, R7, UR5, R20 ;  /* 0x0000000507147c24 */ /* 0x000fe2000f8e0214 */
[----:B------:R-:W-:Y:S01]  /*cbe0*/  ULDC UR5, c[0x0][0x600] ;  /* 0x0001800000057ab9 */ /* 0x000fe20000000800 */
[----:B------:R-:W-:Y:S02]  /*cbf0*/  IMAD R15, R4, UR6, R15 ;  /* 0x00000006040f7c24 */ /* 0x000fe4000f8e020f */
[----:B------:R-:W-:Y:S02]  /*cc00*/  IMAD R20, R20, UR5, R21 ;  /* 0x0000000514147c24 */ /* 0x000fe4000f8e0215 */
[----:B------:R-:W-:-:S03]  /*cc10*/  IMAD.MOV.U32 R4, RZ, RZ, 0x1 ;  /* 0x00000001ff047424 */ /* 0x000fc600078e00ff */
[----:B------:R-:W-:Y:S02]  /*cc20*/  SEL R21, R20, R15, !P2 ;  /* 0x0000000f14157207 */ /* 0x000fe40005000000 */
[----:B------:R-:W-:-:S07]  /*cc30*/  SEL R20, R15, R20, !P2 ;  /* 0x000000140f147207 */ /* 0x000fce0005000000 */
.L_x_290:
[----:B------:R-:W-:Y:S05]  /*cc40*/  BSYNC B1 ;  /* 0x0000000000017941 */ /* 0x000fea0003800000 */
.L_x_289:
[----:B------:R-:W-:-:S13]  /*cc50*/  LOP3.LUT P0, RZ, R4, 0xff, RZ, 0xc0, !PT ;  /* 0x000000ff04ff7812 */ /* 0x000fda000780c0ff */
[----:B------:R-:W-:Y:S05]  /*cc60*/  @P0 BRA `(.L_x_293) ;  /* 0xfffffff400380947 */ /* 0x000fea000383ffff */
[----:B------:R-:W-:Y:S05]  /*cc70*/  BSYNC B0 ;  /* 0x0000000000007941 */ /* 0x000fea0003800000 */
.L_x_282:
[----:B------:R-:W-:-:S03]  /*cc80*/  UMOV UR5, 0xffffffff ;  /* 0xffffffff00057882 */ /* 0x000fc60000000000 */
[----:B------:R-:W-:Y:S05]  /*cc90*/  BRA.DIV UR5, `(.L_x_294) ;  /* 0x0000000605147947 */ /* 0x000fea000b800000 */
[----:B------:R-:W-:-:S13]  /*cca0*/  ELECT P6, URZ, PT ;  /* 0x00000000003f782f */ /* 0x000fda00038c0000 */
.L_x_308:
[----:B------:R-:W-:Y:S04]  /*ccb0*/  BSSY B0, `(.L_x_295) ;  /* 0x000002b000007945 */ /* 0x000fe80003800000 */
[----:B------:R-:W-:Y:S05]  /*ccc0*/  @!P6 BRA `(.L_x_296) ;  /* 0x0000000000a4e947 */ /* 0x000fea0003800000 */
[----:B------:R-:W-:-:S04]  /*ccd0*/  LOP3.LUT R19, R19, 0x2, RZ, 0xfc, !PT ;  /* 0x0000000213137812 */ /* 0x000fc800078efcff */
[----:B------:R-:W-:-:S13]  /*cce0*/  ISETP.NE.AND P0, PT, R19, 0x3, PT ;  /* 0x000000031300780c */ /* 0x000fda0003f05270 */
[----:B------:R-:W-:Y:S05]  /*ccf0*/  @!P0 BRA `(.L_x_297) ;  /* 0x0000000000048947 */ /* 0x000fea0003800000 */
[----:B------:R-:W-:Y:S01]  /*cd00*/  BPT.TRAP 0x1 ;  /* 0x000000040000795c */ /* 0x000fe20000300000 */
.L_x_297:
[----:B------:R-:W0:Y:S01]  /*cd10*/  S2R R5, SR_CgaCtaId ;  /* 0x0000000000057919 */ /* 0x000e220000008800 */
[----:B------:R-:W-:Y:S02]  /*cd20*/  MOV R2, 0x400 ;  /* 0x0000040000027802 */ /* 0x000fe40000000f00 */
[----:B------:R-:W-:Y:S02]  /*cd30*/  SHF.L.U32 R4, R0, 0x1f, RZ ;  /* 0x0000001f00047819 */ /* 0x000fe400000006ff */
[----:B0-----:R-:W-:-:S05]  /*cd40*/  LEA R2, R5, R2, 0x18 ;  /* 0x0000000205027211 */ /* 0x001fca00078ec0ff */
[----:B------:R-:W-:-:S04]  /*cd50*/  VIADD R2, R2, 0x20 ;  /* 0x0000002002027836 */ /* 0x000fc80000000000 */
[C---:B------:R-:W-:Y:S02]  /*cd60*/  IMAD R7, R3.reuse, 0x8, R2 ;  /* 0x0000000803077824 */ /* 0x040fe400078e0202 */
[----:B------:R-:W-:Y:S02]  /*cd70*/  VIADD R3, R3, 0x1 ;  /* 0x0000000103037836 */ /* 0x000fe40000000000 */
[----:B------:R-:W0:Y:S03]  /*cd80*/  SYNCS.PHASECHK.TRANS64.TRYWAIT P0, [R7+URZ], R4 ;  /* 0x00000004070075a7 */ /* 0x000e26000800017f */
[----:B------:R-:W-:-:S04]  /*cd90*/  ISETP.NE.AND P1, PT, R3, 0x4, PT ;  /* 0x000000040300780c */ /* 0x000fc80003f25270 */
[----:B------:R-:W-:Y:S02]  /*cda0*/  SEL R5, RZ, 0x1, P1 ;  /* 0x00000001ff057807 */ /* 0x000fe40000800000 */
[----:B------:R-:W-:Y:S02]  /*cdb0*/  SEL R3, R3, RZ, P1 ;  /* 0x000000ff03037207 */ /* 0x000fe40000800000 */
[----:B------:R-:W-:-:S03]  /*cdc0*/  LOP3.LUT R6, R0, R5, RZ, 0x3c, !PT ;  /* 0x0000000500067212 */ /* 0x000fc600078e3cff */
[----:B------:R-:W-:Y:S01]  /*cdd0*/  IMAD R8, R3, 0x8, R2 ;  /* 0x0000000803087824 */ /* 0x000fe200078e0202 */
[----:B------:R-:W-:Y:S01]  /*cde0*/  SHF.L.U32 R5, R6, 0x1f, RZ ;  /* 0x0000001f06057819 */ /* 0x000fe200000006ff */
[----:B0-----:R-:W-:Y:S06]  /*cdf0*/  @!P0 BRA `(.L_x_298) ;  /* 0x0000000000dc8947 */ /* 0x001fec0003800000 */
.L_x_309:
[----:B------:R-:W1:Y:S01]  /*ce00*/  SYNCS.PHASECHK.TRANS64.TRYWAIT P0, [R8+URZ], R5 ;  /* 0x00000005080075a7 */ /* 0x000e62000800017f */
[----:B------:R-:W-:-:S05]  /*ce10*/  VIADD R0, R3, 0x1 ;  /* 0x0000000103007836 */ /* 0x000fca0000000000 */
[----:B------:R-:W-:-:S04]  /*ce20*/  ISETP.NE.AND P1, PT, R0, 0x4, PT ;  /* 0x000000040000780c */ /* 0x000fc80003f25270 */
[----:B------:R-:W-:Y:S02]  /*ce30*/  SEL R3, RZ, 0x1, P1 ;  /* 0x00000001ff037807 */ /* 0x000fe40000800000 */
[----:B0-----:R-:W-:Y:S02]  /*ce40*/  SEL R7, R0, RZ, P1 ;  /* 0x000000ff00077207 */ /* 0x001fe40000800000 */
[----:B------:R-:W-:-:S03]  /*ce50*/  LOP3.LUT R9, R6, R3, RZ, 0x3c, !PT ;  /* 0x0000000306097212 */ /* 0x000fc600078e3cff */
[----:B------:R-:W-:Y:S01]  /*ce60*/  IMAD R11, R7, 0x8, R2 ;  /* 0x00000008070b7824 */ /* 0x000fe200078e0202 */
[----:B------:R-:W-:Y:S01]  /*ce70*/  SHF.L.U32 R6, R9, 0x1f, RZ ;  /* 0x0000001f09067819 */ /* 0x000fe200000006ff */
[----:B-1----:R-:W-:Y:S06]  /*ce80*/  @!P0 BRA `(.L_x_299) ;  /* 0x0000000000cc8947 */ /* 0x002fec0003800000 */
.L_x_310:
[----:B------:R-:W1:Y:S01]  /*ce90*/  SYNCS.PHASECHK.TRANS64.TRYWAIT P0, [R11+URZ], R6 ;  /* 0x000000060b0075a7 */ /* 0x000e62000800017f */
[----:B------:R-:W-:-:S05]  /*cea0*/  VIADD R0, R7, 0x1 ;  /* 0x0000000107007836 */ /* 0x000fca0000000000 */
[----:B------:R-:W-:-:S04]  /*ceb0*/  ISETP.NE.AND P1, PT, R0, 0x4, PT ;  /* 0x000000040000780c */ /* 0x000fc80003f25270 */
[----:B------:R-:W-:Y:S02]  /*cec0*/  SEL R4, RZ, 0x1, P1 ;  /* 0x00000001ff047807 */ /* 0x000fe40000800000 */
[----:B------:R-:W-:Y:S02]  /*ced0*/  SEL R3, R0, RZ, P1 ;  /* 0x000000ff00037207 */ /* 0x000fe40000800000 */
[----:B------:R-:W-:Y:S01]  /*cee0*/  LOP3.LUT R0, R9, R4, RZ, 0x3c, !PT ;  /* 0x0000000409007212 */ /* 0x000fe200078e3cff */
[----:B-1----:R-:W-:Y:S06]  /*cef0*/  @!P0 BRA `(.L_x_300) ;  /* 0x0000000000c48947 */ /* 0x002fec0003800000 */
.L_x_311:
[----:B------:R-:W-:Y:S01]  /*cf00*/  IMAD R3, R3, 0x8, R2 ;  /* 0x0000000803037824 */ /* 0x000fe200078e0202 */
[----:B------:R-:W-:-:S07]  /*cf10*/  SHF.L.U32 R0, R0, 0x1f, RZ ;  /* 0x0000001f00007819 */ /* 0x000fce00000006ff */
.L_x_301:
[----:B--2---:R2:W3:Y:S02]  /*cf20*/  SYNCS.PHASECHK.TRANS64.TRYWAIT P0, [R3+URZ], R0 ;  /* 0x00000000030075a7 */ /* 0x0044e4000800017f */
[----:B---3--:R-:W-:Y:S05]  /*cf30*/  @!P0 NANOSLEEP.SYNCS 0x989680 ;  /* 0x009896800000895d */ /* 0x008fea0003900000 */
[----:B------:R-:W3:Y:S02]  /*cf40*/  @!P0 SYNCS.PHASECHK.TRANS64 P0, [R3+URZ], R0 ;  /* 0x00000000030085a7 */ /* 0x000ee4000800007f */
[----:B---3--:R-:W-:Y:S05]  /*cf50*/  @!P0 BRA `(.L_x_301) ;  /* 0xfffffffc00f08947 */ /* 0x008fea000383ffff */
.L_x_296:
[----:B------:R-:W-:Y:S05]  /*cf60*/  BSYNC B0 ;  /* 0x0000000000007941 */ /* 0x000fea0003800000 */
.L_x_295:
[----:B------:R-:W-:Y:S05]  /*cf70*/  EXIT ;  /* 0x000000000000794d */ /* 0x000fea0003800000 */
.L_x_21:
[----:B----4-:R4:W0:Y:S02]  /*cf80*/  SYNCS.PHASECHK.TRANS64.TRYWAIT P1, [R3+URZ], R0 ;  /* 0x00000000030075a7 */ /* 0x010824000802017f */
[----:B0-----:R-:W-:Y:S05]  /*cf90*/  @!P1 NANOSLEEP.SYNCS 0x989680 ;  /* 0x009896800000995d */ /* 0x001fea0003900000 */
[----:B------:R-:W0:Y:S02]  /*cfa0*/  @!P1 SYNCS.PHASECHK.TRANS64 P1, [R3+URZ], R0 ;  /* 0x00000000030095a7 */ /* 0x000e24000802007f */
[----:B0-----:R-:W-:Y:S05]  /*cfb0*/  @!P1 BRA `(.L_x_21) ;  /* 0xfffffffc00f09947 */ /* 0x001fea000383ffff */
[----:B------:R-:W-:Y:S05]  /*cfc0*/  BRA `(.L_x_20) ;  /* 0xffffff4400507947 */ /* 0x000fea000383ffff */
.L_x_26:
[----:B-1----:R1:W3:Y:S02]  /*cfd0*/  SYNCS.PHASECHK.TRANS64.TRYWAIT P1, [R5+URZ], R4 ;  /* 0x00000004050075a7 */ /* 0x0022e4000802017f */
[----:B---3--:R-:W-:Y:S05]  /*cfe0*/  @!P1 NANOSLEEP.SYNCS 0x989680 ;  /* 0x009896800000995d */ /* 0x008fea0003900000 */
[----:B------:R-:W3:Y:S02]  /*cff0*/  @!P1 SYNCS.PHASECHK.TRANS64 P1, [R5+URZ], R4 ;  /* 0x00000004050095a7 */ /* 0x000ee4000802007f */
[----:B---3--:R-:W-:Y:S05]  /*d000*/  @!P1 BRA `(.L_x_26) ;  /* 0xfffffffc00f09947 */ /* 0x008fea000383ffff */
[----:B------:R-:W-:Y:S05]  /*d010*/  BRA `(.L_x_25) ;  /* 0xffffff60004c7947 */ /* 0x000fea000383ffff */
.L_x_283:
[----:B------:R-:W-:Y:S01]  /*d020*/  BSSY B1, `(.L_x_302) ;  /* 0x0000006000017945 */ /* 0x000fe20003800000 */
[----:B------:R-:W-:-:S07]  /*d030*/  IMAD.MOV.U32 R15, RZ, RZ, -0x1 ;  /* 0xffffffffff0f7424 */ /* 0x000fce00078e00ff */
[----:B------:R-:W-:Y:S05]  /*d040*/  WARPSYNC.COLLECTIVE R15, `(.L_x_303) ;  /* 0x000000000f0c7348 */ /* 0x000fea0003c00000 */
[----:B------:R-:W-:Y:S02]  /*d050*/  ELECT P6, UR62, PT ;  /* 0x00000000003e782f */ /* 0x000fe400038c0000 */
[----:B------:R-:W-:Y:S01]  /*d060*/  MOV R14, UR62 ;  /* 0x0000003e000e7c02 */ /* 0x000fe20008000f00 */
[----:B------:R-:W-:Y:S10]  /*d070*/  ENDCOLLECTIVE ;  /* 0x000000000000791b */ /* 0x000ff40003800000 */
.L_x_303:
[----:B------:R-:W-:Y:S05]  /*d080*/  BSYNC B1 ;  /* 0x0000000000017941 */ /* 0x000fea0003800000 */
.L_x_302:
[----:B------:R-:W-:Y:S05]  /*d090*/  BRA `(.L_x_304) ;  /* 0xfffffff000387947 */ /* 0x000fea000383ffff */
.L_x_286:
[----:B0-----:R0:W1:Y:S02]  /*d0a0*/  SYNCS.PHASECHK.TRANS64.TRYWAIT P0, [R20+URZ+0x20], R7 ;  /* 0x00002007140075a7 */ /* 0x001064000800017f */
[----:B-1----:R-:W-:Y:S05]  /*d0b0*/  @!P0 NANOSLEEP.SYNCS 0x989680 ;  /* 0x009896800000895d */ /* 0x002fea0003900000 */
[----:B------:R-:W1:Y:S02]  /*d0c0*/  @!P0 SYNCS.PHASECHK.TRANS64 P0, [R20+URZ+0x20], R7 ;  /* 0x00002007140085a7 */ /* 0x000e64000800007f */
[----:B-1----:R-:W-:Y:S05]  /*d0d0*/  @!P0 BRA `(.L_x_286) ;  /* 0xfffffffc00f08947 */ /* 0x002fea000383ffff */
[----:B------:R-:W-:Y:S05]  /*d0e0*/  BRA `(.L_x_305) ;  /* 0xfffffff000747947 */ /* 0x000fea000383ffff */
.L_x_294:
[----:B------:R-:W-:Y:S01]  /*d0f0*/  BSSY B0, `(.L_x_306) ;  /* 0x0000006000007945 */ /* 0x000fe20003800000 */
[----:B------:R-:W-:-:S07]  /*d100*/  IMAD.MOV.U32 R15, RZ, RZ, -0x1 ;  /* 0xffffffffff0f7424 */ /* 0x000fce00078e00ff */
[----:B------:R-:W-:Y:S05]  /*d110*/  WARPSYNC.COLLECTIVE R15, `(.L_x_307) ;  /* 0x000000000f0c7348 */ /* 0x000fea0003c00000 */
[----:B------:R-:W-:Y:S02]  /*d120*/  ELECT P6, UR62, PT ;  /* 0x00000000003e782f */ /* 0x000fe400038c0000 */
[----:B------:R-:W-:Y:S01]  /*d130*/  MOV R14, UR62 ;  /* 0x0000003e000e7c02 */ /* 0x000fe20008000f00 */
[----:B------:R-:W-:Y:S10]  /*d140*/  ENDCOLLECTIVE ;  /* 0x000000000000791b */ /* 0x000ff40003800000 */
.L_x_307:
[----:B------:R-:W-:Y:S05]  /*d150*/  BSYNC B0 ;  /* 0x0000000000007941 */ /* 0x000fea0003800000 */
.L_x_306:
[----:B------:R-:W-:Y:S05]  /*d160*/  BRA `(.L_x_308) ;  /* 0xfffffff800d07947 */ /* 0x000fea000383ffff */
.L_x_298:
[----:B0-----:R0:W1:Y:S02]  /*d170*/  SYNCS.PHASECHK.TRANS64.TRYWAIT P0, [R7+URZ], R4 ;  /* 0x00000004070075a7 */ /* 0x001064000800017f */
[----:B-1----:R-:W-:Y:S05]  /*d180*/  @!P0 NANOSLEEP.SYNCS 0x989680 ;  /* 0x009896800000895d */ /* 0x002fea0003900000 */
[----:B------:R-:W1:Y:S02]  /*d190*/  @!P0 SYNCS.PHASECHK.TRANS64 P0, [R7+URZ], R4 ;  /* 0x00000004070085a7 */ /* 0x000e64000800007f */
[----:B-1----:R-:W-:Y:S05]  /*d1a0*/  @!P0 BRA `(.L_x_298) ;  /* 0xfffffffc00f08947 */ /* 0x002fea000383ffff */
[----:B------:R-:W-:Y:S05]  /*d1b0*/  BRA `(.L_x_309) ;  /* 0xfffffffc00107947 */ /* 0x000fea000383ffff */
.L_x_299:
[----:B0-----:R0:W1:Y:S02]  /*d1c0*/  SYNCS.PHASECHK.TRANS64.TRYWAIT P0, [R8+URZ], R5 ;  /* 0x00000005080075a7 */ /* 0x001064000800017f */
[----:B-1----:R-:W-:Y:S05]  /*d1d0*/  @!P0 NANOSLEEP.SYNCS 0x989680 ;  /* 0x009896800000895d */ /* 0x002fea0003900000 */
[----:B------:R-:W1:Y:S02]  /*d1e0*/  @!P0 SYNCS.PHASECHK.TRANS64 P0, [R8+URZ], R5 ;  /* 0x00000005080085a7 */ /* 0x000e64000800007f */
[----:B-1----:R-:W-:Y:S05]  /*d1f0*/  @!P0 BRA `(.L_x_299) ;  /* 0xfffffffc00f08947 */ /* 0x002fea000383ffff */
[----:B------:R-:W-:Y:S05]  /*d200*/  BRA `(.L_x_310) ;  /* 0xfffffffc00207947 */ /* 0x000fea000383ffff */
.L_x_300:
[----:B-1----:R1:W2:Y:S02]  /*d210*/  SYNCS.PHASECHK.TRANS64.TRYWAIT P0, [R11+URZ], R6 ;  /* 0x000000060b0075a7 */ /* 0x0022a4000800017f */
[----:B--2---:R-:W-:Y:S05]  /*d220*/  @!P0 NANOSLEEP.SYNCS 0x989680 ;  /* 0x009896800000895d */ /* 0x004fea0003900000 */
[----:B------:R-:W2:Y:S02]  /*d230*/  @!P0 SYNCS.PHASECHK.TRANS64 P0, [R11+URZ], R6 ;  /* 0x000000060b0085a7 */ /* 0x000ea4000800007f */
[----:B--2---:R-:W-:Y:S05]  /*d240*/  @!P0 BRA `(.L_x_300) ;  /* 0xfffffffc00f08947 */ /* 0x004fea000383ffff */
[----:B------:R-:W-:Y:S05]  /*d250*/  BRA `(.L_x_311) ;  /* 0xfffffffc00287947 */ /* 0x000fea000383ffff */
.L_x_312:
[----:B------:R-:W-:-:S00]  /*d260*/  BRA `(.L_x_312) ;  /* 0xfffffffc00fc7947 */ /* 0x000fc0000383ffff */
[----:B------:R-:W-:-:S00]  /*d270*/  NOP ;  /* 0x0000000000007918 */ /* 0x000fc00000000000 */
        /* <DEDUP_REMOVED lines=8> */
.L_x_313:


//--------------------- .nv.global.init           --------------------------
	.section	.nv.global.init,"aw",@progbits
.nv.global.init:
	.type		$str$22,@object
	.size		$str$22,($str$23 - $str$22)
$str$22:
        /*0000*/ 	.byte	0x6b, 0x5f, 0x74, 0x69, 0x6c, 0x65, 0x5f, 0x63, 0x6f, 0x75, 0x6e, 0x74, 0x20, 0x3e, 0x3d, 0x20
        /*0010*/ 	.byte	0x31, 0x00
	.type		$str$23,@object
	.size		$str$23,(__unnamed_1 - $str$23)
$str$23:
        /*0012*/ 	.byte	0x2f, 0x74, 0x6d, 0x70, 0x2f, 0x63, 0x75, 0x74, 0x6c, 0x61, 0x73, 0x73, 0x5f, 0x73, 0x77, 0x65
        /*0022*/ 	.byte	0x65, 0x70, 0x5f, 0x73, 0x72, 0x63, 0x2f, 0x69, 0x6e, 0x63, 0x6c, 0x75, 0x64, 0x65, 0x2f, 0x63
        /*0032*/ 	.byte	0x75, 0x74, 0x6c, 0x61, 0x73, 0x73, 0x2f, 0x67, 0x65, 0x6d, 0x6d, 0x2f, 0x63, 0x6f, 0x6c, 0x6c
        /*0042*/ 	.byte	0x65, 0x63, 0x74, 0x69, 0x76, 0x65, 0x2f, 0x73, 0x6d, 0x39, 0x30, 0x5f, 0x6d, 0x6d, 0x61, 0x5f
        /*0052*/ 	.byte	0x74, 0x6d, 0x61, 0x5f, 0x67, 0x6d, 0x6d, 0x61, 0x5f, 0x73, 0x73, 0x5f, 0x77, 0x61, 0x72, 0x70
        /*0062*/ 	.byte	0x73, 0x70, 0x65, 0x63, 0x69, 0x61, 0x6c, 0x69, 0x7a, 0x65, 0x64, 0x2e, 0x68, 0x70, 0x70, 0x00
	.type		__unnamed_1,@object
	.size		__unnamed_1,(.L_0 - __unnamed_1)
__unnamed_1:
        /*0072*/ 	.byte	0x76, 0x6f, 0x69, 0x64, 0x20, 0x63, 0x75, 0x74, 0x6c, 0x61, 0x73, 0x73, 0x3a, 0x3a, 0x67, 0x65
        /* <DEDUP_REMOVED lines=172> */
        /*0b42*/ 	.byte	0x74, 0x65, 0x3a, 0x3a, 0x69, 0x64, 0x65, 0x6e, 0x74, 0x69, 0x74, 0x79, 0x5d, 0x00
.L_0:


//--------------------- .nv.shared._ZN7cutlass13device_kernelINS_4gemm6kernel13GemmUniversalIN4cute5tupleIJiiiiEEENS1_10collective13CollectiveMmaINS1_34MainloopSm90TmaGmmaWarpSpecializedILi4ENS5_IJNS4_1CILi2EEENSA_ILi1EEESC_EEENS1_35KernelTmaWarpSpecializedCooperativeEEENS5_IJNSA_ILi128EEENSA_ILi240EEESG_EEEaNS5_IJlSC_lEEEaSJ_NS4_8TiledMMAINS4_8MMA_AtomIJNS4_4SM904GMMA26MMA_64x16x32_S32S8S8_SS_TNEEEENS4_6LayoutISD_NS5_IJSC_NSA_ILi0EEESR_EEEEENS5_IJNS4_10UnderscoreESU_SU_EEEEENS4_13SM90_TMA_LOADENS4_14ComposedLayoutINS4_7SwizzleILi3ELi4ELi3EEENS4_18smem_ptr_flag_bitsILi8EEENSQ_INS5_IJNSA_ILi8EEESG_EEENS5_IJSG_SC_EEEEEEEvNS4_8identityENS4_23SM90_TMA_LOAD_MULTICASTES17_vS18_EENS_8epilogue10collective6detail29Sm90TmaWarpSpecializedAdapterINS1C_15DefaultEpilogueIaSJ_SJ_NS1B_6thread17LinearCombinationIaLi1EiiLNS1G_9ScaleType4KindE0ELNS_15FloatRoundStyleE2EaEENS1_15EpilogueDefaultEEEEEvvEEEEvNT_6ParamsE --------------------------
	.section	.nv.shared._ZN7cutlass13device_kernelINS_4gemm6kernel13GemmUniversalIN4cute5tupleIJiiiiEEENS1_10collective13CollectiveMmaINS1_34MainloopSm90TmaGmmaWarpSpecializedILi4ENS5_IJNS4_1CILi2EEENSA_ILi1EEESC_EEENS1_35KernelTmaWarpSpecializedCooperativeEEENS5_IJNSA_ILi128EEENSA_ILi240EEESG_EEEaNS5_IJlSC_lEEEaSJ_NS4_8TiledMMAINS4_8MMA_AtomIJNS4_4SM904GMMA26MMA_64x16x32_S32S8S8_SS_TNEEEENS4_6LayoutISD_NS5_IJSC_NSA_ILi0EEESR_EEEEENS5_IJNS4_10UnderscoreESU_SU_EEEEENS4_13SM90_TMA_LOADENS4_14ComposedLayoutINS4_7SwizzleILi3ELi4ELi3EEENS4_18smem_ptr_flag_bitsILi8EEENSQ_INS5_IJNSA_ILi8EEESG_EEENS5_IJSG_SC_EEEEEEEvNS4_8identityENS4_23SM90_TMA_LOAD_MULTICASTES17_vS18_EENS_8epilogue10collective6detail29Sm90TmaWarpSpecializedAdapterINS1C_15DefaultEpilogueIaSJ_SJ_NS1B_6thread17LinearCombinationIaLi1EiiLNS1G_9ScaleType4KindE0ELNS_15FloatRoundStyleE2EaEENS1_15EpilogueDefaultEEEEEvvEEEEvNT_6ParamsE,"aw",@nobits
	.sectionflags	@""
	.align	16
	.zero		1024


//--------------------- .nv.shared.reserved.0     --------------------------
	.section	.nv.shared.reserved.0,"aw",@nobits
	.weak		__nv_reservedSMEM_offset_0_alias
	.size		__nv_reservedSMEM_offset_0_alias, 0, 0
	.other		__nv_reservedSMEM_offset_0_alias,@"STO_CUDA_RESERVED_SHARED STV_DEFAULT"
__nv_reservedSMEM_offset_0_alias:
	.zero		0


//--------------------- .nv.global                --------------------------
	.section	.nv.global,"aw",@nobits
.nv.global:
	.type		_ZN39_INTERNAL_1d836f59_4_k_cu_a9c70ab1_37944cute1_E,@object
	.size		_ZN39_INTERNAL_1d836f59_4_k_cu_a9c70ab1_37944cute1_E,(_ZN39_INTERNAL_1d836f59_4_k_cu_a9c70ab1_37944cuda3std3__45__cpo6cbeginE - _ZN39_INTERNAL_1d836f59_4_k_cu_a9c70ab1_37944cute1_E)
_ZN39_INTERNAL_1d836f59_4_k_cu_a9c70ab1_37944cute1_E:
	.zero		1
	.type		_ZN39_INTERNAL_1d836f59_4_k_cu_a9c70ab1_37944cuda3std3__45__cpo6cbeginE,@object
	.size		_ZN39_INTERNAL_1d836f59_4_k_cu_a9c70ab1_37944cuda3std3__45__cpo6cbeginE,(_ZN39_INTERNAL_1d836f59_4_k_cu_a9c70ab1_37944cuda3std3__48in_placeE - _ZN39_INTERNAL_1d836f59_4_k_cu_a9c70ab1_37944cuda3std3__45__cpo6cbeginE)
_ZN39_INTERNAL_1d836f59_4_k_cu_a9c70ab1_37944cuda3std3__45__cpo6cbeginE:
	.zero		1
	.type		_ZN39_INTERNAL_1d836f59_4_k_cu_a9c70ab1_37944cuda3std3__48in_placeE,@object
	.size		_ZN39_INTERNAL_1d836f59_4_k_cu_a9c70ab1_37944cuda3std3__48in_placeE,(_ZN39_INTERNAL_1d836f59_4_k_cu_a9c70ab1_37944cuda3std6ranges3__45__cpo9iter_moveE - _ZN39_INTERNAL_1d836f59_4_k_cu_a9c70ab1_37944cuda3std3__48in_placeE)
_ZN39_INTERNAL_1d836f59_4_k_cu_a9c70ab1_37944cuda3std3__48in_placeE:
	.zero		1
	.type		_ZN39_INTERNAL_1d836f59_4_k_cu_a9c70ab1_37944cuda3std6ranges3__45__cpo9iter_moveE,@object
	.size		_ZN39_INTERNAL_1d836f59_4_k_cu_a9c70ab1_37944cuda3std6ranges3__45__cpo9iter_moveE,(_ZN39_INTERNAL_1d836f59_4_k_cu_a9c70ab1_37944cuda3std3__45__cpo5beginE - _ZN39_INTERNAL_1d836f59_4_k_cu_a9c70ab1_37944cuda3std6ranges3__45__cpo9iter_moveE)
_ZN39_INTERNAL_1d836f59_4_k_cu_a9c70ab1_37944cuda3std6ranges3__45__cpo9iter_moveE:
	.zero		1
	.type		_ZN39_INTERNAL_1d836f59_4_k_cu_a9c70ab1_37944cuda3std3__45__cpo5beginE,@object
	.size		_ZN39_INTERNAL_1d836f59_4_k_cu_a9c70ab1_37944cuda3std3__45__cpo5beginE,(_ZN39_INTERNAL_1d836f59_4_k_cu_a9c70ab1_37944cuda3std3__441_GLOBAL__N__1d836f59_4_k_cu_a9c70ab1_37946ignoreE - _ZN39_INTERNAL_1d836f59_4_k_cu_a9c70ab1_37944cuda3std3__45__cpo5beginE)
_ZN39_INTERNAL_1d836f59_4_k_cu_a9c70ab1_37944cuda3std3__45__cpo5beginE:
	.zero		1
	.type		_ZN39_INTERNAL_1d836f59_4_k_cu_a9c70ab1_37944cuda3std3__441_GLOBAL__N__1d836f59_4_k_cu_a9c70ab1_37946ignoreE,@object
	.size		_ZN39_INTERNAL_1d836f59_4_k_cu_a9c70ab1_37944cuda3std3__441_GLOBAL__N__1d836f59_4_k_cu_a9c70ab1_37946ignoreE,(_ZN39_INTERNAL_1d836f59_4_k_cu_a9c70ab1_37944cute7productE - _ZN39_INTERNAL_1d836f59_4_k_cu_a9c70ab1_37944cuda3std3__441_GLOBAL__N__1d836f59_4_k_cu_a9c70ab1_37946ignoreE)
_ZN39_INTERNAL_1d836f59_4_k_cu_a9c70ab1_37944cuda3std3__441_GLOBAL__N__1d836f59_4_k_cu_a9c70ab1_37946ignoreE:
	.zero		1
	.type		_ZN39_INTERNAL_1d836f59_4_k_cu_a9c70ab1_37944cute7productE,@object
	.size		_ZN39_INTERNAL_1d836f59_4_k_cu_a9c70ab1_37944cute7productE,(_ZN39_INTERNAL_1d836f59_4_k_cu_a9c70ab1_37944cuda3std3__45__cpo3endE - _ZN39_INTERNAL_1d836f59_4_k_cu_a9c70ab1_37944cute7productE)
_ZN39_INTERNAL_1d836f59_4_k_cu_a9c70ab1_37944cute7productE:
	.zero		1
	.type		_ZN39_INTERNAL_1d836f59_4_k_cu_a9c70ab1_37944cuda3std3__45__cpo3endE,@object
	.size		_ZN39_INTERNAL_1d836f59_4_k_cu_a9c70ab1_37944cuda3std3__45__cpo3endE,(_ZN39_INTERNAL_1d836f59_4_k_cu_a9c70ab1_37944cuda3std3__419piecewise_constructE - _ZN39_INTERNAL_1d836f59_4_k_cu_a9c70ab1_37944cuda3std3__45__cpo3endE)
_ZN39_INTERNAL_1d836f59_4_k_cu_a9c70ab1_37944cuda3std3__45__cpo3endE:
	.zero		1
	.type		_ZN39_INTERNAL_1d836f59_4_k_cu_a9c70ab1_37944cuda3std3__419piecewise_constructE,@object
	.size		_ZN39_INTERNAL_1d836f59_4_k_cu_a9c70ab1_37944cuda3std3__419piecewise_constructE,(_ZN39_INTERNAL_1d836f59_4_k_cu_a9c70ab1_37944cuda3std3__45__cpo4cendE - _ZN39_INTERNAL_1d836f59_4_k_cu_a9c70ab1_37944cuda3std3__419piecewise_constructE)
_ZN39_INTERNAL_1d836f59_4_k_cu_a9c70ab1_37944cuda3std3__419piecewise_constructE:
	.zero		1
	.type		_ZN39_INTERNAL_1d836f59_4_k_cu_a9c70ab1_37944cuda3std3__45__cpo4cendE,@object
	.size		_ZN39_INTERNAL_1d836f59_4_k_cu_a9c70ab1_37944cuda3std3__45__cpo4cendE,(_ZN39_INTERNAL_1d836f59_4_k_cu_a9c70ab1_37944cuda3std6ranges3__45__cpo4swapE - _ZN39_INTERNAL_1d836f59_4_k_cu_a9c70ab1_37944cuda3std3__45__cpo4cendE)
_ZN39_INTERNAL_1d836f59_4_k_cu_a9c70ab1_37944cuda3std3__45__cpo4cendE:
	.zero		1
	.type		_ZN39_INTERNAL_1d836f59_4_k_cu_a9c70ab1_37944cuda3std6ranges3__45__cpo4swapE,@object
	.size		_ZN39_INTERNAL_1d836f59_4_k_cu_a9c70ab1_37944cuda3std6ranges3__45__cpo4swapE,(.L_8 - _ZN39_INTERNAL_1d836f59_4_k_cu_a9c70ab1_37944cuda3std6ranges3__45__cpo4swapE)
_ZN39_INTERNAL_1d836f59_4_k_cu_a9c70ab1_37944cuda3std6ranges3__45__cpo4swapE:
	.zero		1
.L_8:


//--------------------- .nv.constant0._ZN7cutlass13device_kernelINS_4gemm6kernel13GemmUniversalIN4cute5tupleIJiiiiEEENS1_10collective13CollectiveMmaINS1_34MainloopSm90TmaGmmaWarpSpecializedILi4ENS5_IJNS4_1CILi2EEENSA_ILi1EEESC_EEENS1_35KernelTmaWarpSpecializedCooperativeEEENS5_IJNSA_ILi128EEENSA_ILi240EEESG_EEEaNS5_IJlSC_lEEEaSJ_NS4_8TiledMMAINS4_8MMA_AtomIJNS4_4SM904GMMA26MMA_64x16x32_S32S8S8_SS_TNEEEENS4_6LayoutISD_NS5_IJSC_NSA_ILi0EEESR_EEEEENS5_IJNS4_10UnderscoreESU_SU_EEEEENS4_13SM90_TMA_LOADENS4_14ComposedLayoutINS4_7SwizzleILi3ELi4ELi3EEENS4_18smem_ptr_flag_bitsILi8EEENSQ_INS5_IJNSA_ILi8EEESG_EEENS5_IJSG_SC_EEEEEEEvNS4_8identityENS4_23SM90_TMA_LOAD_MULTICASTES17_vS18_EENS_8epilogue10collective6detail29Sm90TmaWarpSpecializedAdapterINS1C_15DefaultEpilogueIaSJ_SJ_NS1B_6thread17LinearCombinationIaLi1EiiLNS1G_9ScaleType4KindE0ELNS_15FloatRoundStyleE2EaEENS1_15EpilogueDefaultEEEEEvvEEEEvNT_6ParamsE --------------------------
	.section	.nv.constant0._ZN7cutlass13device_kernelINS_4gemm6kernel13GemmUniversalIN4cute5tupleIJiiiiEEENS1_10collective13CollectiveMmaINS1_34MainloopSm90TmaGmmaWarpSpecializedILi4ENS5_IJNS4_1CILi2EEENSA_ILi1EEESC_EEENS1_35KernelTmaWarpSpecializedCooperativeEEENS5_IJNSA_ILi128EEENSA_ILi240EEESG_EEEaNS5_IJlSC_lEEEaSJ_NS4_8TiledMMAINS4_8MMA_AtomIJNS4_4SM904GMMA26MMA_64x16x32_S32S8S8_SS_TNEEEENS4_6LayoutISD_NS5_IJSC_NSA_ILi0EEESR_EEEEENS5_IJNS4_10UnderscoreESU_SU_EEEEENS4_13SM90_TMA_LOADENS4_14ComposedLayoutINS4_7SwizzleILi3ELi4ELi3EEENS4_18smem_ptr_flag_bitsILi8EEENSQ_INS5_IJNSA_ILi8EEESG_EEENS5_IJSG_SC_EEEEEEEvNS4_8identityENS4_23SM90_TMA_LOAD_MULTICASTES17_vS18_EENS_8epilogue10collective6detail29Sm90TmaWarpSpecializedAdapterINS1C_15DefaultEpilogueIaSJ_SJ_NS1B_6thread17LinearCombinationIaLi1EiiLNS1G_9ScaleType4KindE0ELNS_15FloatRoundStyleE2EaEENS1_15EpilogueDefaultEEEEEvvEEEEvNT_6ParamsE,"a",@progbits
	.sectionflags	@""
	.align	4
.nv.constant0._ZN7cutlass13device_kernelINS_4gemm6kernel13GemmUniversalIN4cute5tupleIJiiiiEEENS1_10collective13CollectiveMmaINS1_34MainloopSm90TmaGmmaWarpSpecializedILi4ENS5_IJNS4_1CILi2EEENSA_ILi1EEESC_EEENS1_35KernelTmaWarpSpecializedCooperativeEEENS5_IJNSA_ILi128EEENSA_ILi240EEESG_EEEaNS5_IJlSC_lEEEaSJ_NS4_8TiledMMAINS4_8MMA_AtomIJNS4_4SM904GMMA26MMA_64x16x32_S32S8S8_SS_TNEEEENS4_6LayoutISD_NS5_IJSC_NSA_ILi0EEESR_EEEEENS5_IJNS4_10UnderscoreESU_SU_EEEEENS4_13SM90_TMA_LOADENS4_14ComposedLayoutINS4_7SwizzleILi3ELi4ELi3EEENS4_18smem_ptr_flag_bitsILi8EEENSQ_INS5_IJNSA_ILi8EEESG_EEENS5_IJSG_SC_EEEEEEEvNS4_8identityENS4_23SM90_TMA_LOAD_MULTICASTES17_vS18_EENS_8epilogue10collective6detail29Sm90TmaWarpSpecializedAdapterINS1C_15DefaultEpilogueIaSJ_SJ_NS1B_6thread17LinearCombinationIaLi1EiiLNS1G_9ScaleType4KindE0ELNS_15FloatRoundStyleE2EaEENS1_15EpilogueDefaultEEEEEvvEEEEvNT_6ParamsE:
	.zero		1664


//--------------------- SYMBOLS --------------------------

	.type		.nv.reservedSmem.offset0,@object
	.size		.nv.reservedSmem.offset0,0x4
	.type		__assertfail,@function
